//
// Generated by NVIDIA NVVM Compiler
//
// Compiler Build ID: CL-36424714
// Cuda compilation tools, release 13.0, V13.0.88
// Based on NVVM 20.0.0
//

.version 9.0
.target sm_100
.address_size 64

	// .globl	_Z3mulP6float2S0_S0_PfS1_iiiiiii

.visible .entry _Z3mulP6float2S0_S0_PfS1_iiiiiii(
	.param .u64 .ptr .align 1 _Z3mulP6float2S0_S0_PfS1_iiiiiii_param_0,
	.param .u64 .ptr .align 1 _Z3mulP6float2S0_S0_PfS1_iiiiiii_param_1,
	.param .u64 .ptr .align 1 _Z3mulP6float2S0_S0_PfS1_iiiiiii_param_2,
	.param .u64 .ptr .align 1 _Z3mulP6float2S0_S0_PfS1_iiiiiii_param_3,
	.param .u64 .ptr .align 1 _Z3mulP6float2S0_S0_PfS1_iiiiiii_param_4,
	.param .u32 _Z3mulP6float2S0_S0_PfS1_iiiiiii_param_5,
	.param .u32 _Z3mulP6float2S0_S0_PfS1_iiiiiii_param_6,
	.param .u32 _Z3mulP6float2S0_S0_PfS1_iiiiiii_param_7,
	.param .u32 _Z3mulP6float2S0_S0_PfS1_iiiiiii_param_8,
	.param .u32 _Z3mulP6float2S0_S0_PfS1_iiiiiii_param_9,
	.param .u32 _Z3mulP6float2S0_S0_PfS1_iiiiiii_param_10,
	.param .u32 _Z3mulP6float2S0_S0_PfS1_iiiiiii_param_11
)
{
	.reg .pred 	%p<7>;
	.reg .b32 	%r<48>;
	.reg .b32 	%f<17>;
	.reg .b64 	%rd<20>;

	ld.param.u64 	%rd1, [_Z3mulP6float2S0_S0_PfS1_iiiiiii_param_0];
	ld.param.u64 	%rd2, [_Z3mulP6float2S0_S0_PfS1_iiiiiii_param_1];
	ld.param.u64 	%rd3, [_Z3mulP6float2S0_S0_PfS1_iiiiiii_param_2];
	ld.param.u64 	%rd4, [_Z3mulP6float2S0_S0_PfS1_iiiiiii_param_3];
	ld.param.u64 	%rd5, [_Z3mulP6float2S0_S0_PfS1_iiiiiii_param_4];
	ld.param.u32 	%r13, [_Z3mulP6float2S0_S0_PfS1_iiiiiii_param_5];
	ld.param.u32 	%r7, [_Z3mulP6float2S0_S0_PfS1_iiiiiii_param_6];
	ld.param.u32 	%r8, [_Z3mulP6float2S0_S0_PfS1_iiiiiii_param_7];
	ld.param.u32 	%r14, [_Z3mulP6float2S0_S0_PfS1_iiiiiii_param_8];
	ld.param.u32 	%r10, [_Z3mulP6float2S0_S0_PfS1_iiiiiii_param_9];
	ld.param.u32 	%r11, [_Z3mulP6float2S0_S0_PfS1_iiiiiii_param_10];
	ld.param.u32 	%r12, [_Z3mulP6float2S0_S0_PfS1_iiiiiii_param_11];
	mov.u32 	%r15, %ntid.x;
	mov.u32 	%r16, %ctaid.x;
	mov.u32 	%r17, %tid.x;
	mad.lo.s32 	%r1, %r15, %r16, %r17;
	mov.u32 	%r18, %ntid.y;
	mov.u32 	%r19, %ctaid.y;
	mov.u32 	%r20, %tid.y;
	mad.lo.s32 	%r21, %r18, %r19, %r20;
	mov.u32 	%r22, %ntid.z;
	mov.u32 	%r23, %ctaid.z;
	mov.u32 	%r24, %tid.z;
	mad.lo.s32 	%r3, %r22, %r23, %r24;
	mul.lo.s32 	%r25, %r10, %r10;
	setp.ge.s32 	%p1, %r1, %r25;
	setp.ge.s32 	%p2, %r21, %r14;
	or.pred  	%p3, %p1, %p2;
	setp.ge.s32 	%p4, %r3, %r13;
	or.pred  	%p5, %p4, %p3;
	@%p5 bra 	$L__BB0_3;
	cvta.to.global.u64 	%rd6, %rd4;
	cvta.to.global.u64 	%rd7, %rd5;
	mad.lo.s32 	%r4, %r14, %r3, %r21;
	mul.wide.u32 	%rd8, %r4, 4;
	add.s64 	%rd9, %rd6, %rd8;
	ld.global.f32 	%f1, [%rd9];
	cvt.rzi.s32.f32 	%r5, %f1;
	add.s64 	%rd10, %rd7, %rd8;
	ld.global.f32 	%f2, [%rd10];
	cvt.rzi.s32.f32 	%r26, %f2;
	or.b32  	%r27, %r5, %r26;
	setp.lt.s32 	%p6, %r27, 0;
	@%p6 bra 	$L__BB0_3;
	div.s32 	%r28, %r1, %r10;
	mul.lo.s32 	%r29, %r28, %r10;
	sub.s32 	%r30, %r1, %r29;
	sub.s32 	%r31, %r11, %r10;
	shr.u32 	%r32, %r31, 31;
	add.s32 	%r33, %r31, %r32;
	shr.s32 	%r34, %r33, 1;
	sub.s32 	%r35, %r12, %r10;
	shr.u32 	%r36, %r35, 31;
	add.s32 	%r37, %r35, %r36;
	shr.s32 	%r38, %r37, 1;
	mad.lo.s32 	%r39, %r7, %r3, %r30;
	add.s32 	%r40, %r39, %r26;
	add.s32 	%r41, %r5, %r28;
	mad.lo.s32 	%r42, %r40, %r8, %r41;
	cvta.to.global.u64 	%rd11, %rd2;
	mul.wide.s32 	%rd12, %r42, 8;
	add.s64 	%rd13, %rd11, %rd12;
	ld.global.v2.f32 	{%f3, %f4}, [%rd13];
	cvta.to.global.u64 	%rd14, %rd3;
	mul.wide.s32 	%rd15, %r1, 8;
	add.s64 	%rd16, %rd14, %rd15;
	ld.global.v2.f32 	{%f5, %f6}, [%rd16];
	mul.lo.s32 	%r43, %r12, %r11;
	cvt.rn.f32.s32 	%f7, %r43;
	sqrt.rn.f32 	%f8, %f7;
	rcp.rn.f32 	%f9, %f8;
	mul.f32 	%f10, %f5, %f9;
	mul.f32 	%f11, %f3, %f10;
	mul.f32 	%f12, %f6, %f9;
	mul.f32 	%f13, %f4, %f12;
	sub.f32 	%f14, %f11, %f13;
	add.s32 	%r44, %r28, %r34;
	mad.lo.s32 	%r45, %r4, %r11, %r44;
	add.s32 	%r46, %r30, %r38;
	mad.lo.s32 	%r47, %r45, %r12, %r46;
	cvta.to.global.u64 	%rd17, %rd1;
	mul.wide.s32 	%rd18, %r47, 8;
	add.s64 	%rd19, %rd17, %rd18;
	mul.f32 	%f15, %f3, %f12;
	fma.rn.f32 	%f16, %f4, %f10, %f15;
	st.global.v2.f32 	[%rd19], {%f14, %f16};
$L__BB0_3:
	ret;

}
	// .globl	_Z4mulaP6float2S0_S0_PfS1_iiiiiii
.visible .entry _Z4mulaP6float2S0_S0_PfS1_iiiiiii(
	.param .u64 .ptr .align 1 _Z4mulaP6float2S0_S0_PfS1_iiiiiii_param_0,
	.param .u64 .ptr .align 1 _Z4mulaP6float2S0_S0_PfS1_iiiiiii_param_1,
	.param .u64 .ptr .align 1 _Z4mulaP6float2S0_S0_PfS1_iiiiiii_param_2,
	.param .u64 .ptr .align 1 _Z4mulaP6float2S0_S0_PfS1_iiiiiii_param_3,
	.param .u64 .ptr .align 1 _Z4mulaP6float2S0_S0_PfS1_iiiiiii_param_4,
	.param .u32 _Z4mulaP6float2S0_S0_PfS1_iiiiiii_param_5,
	.param .u32 _Z4mulaP6float2S0_S0_PfS1_iiiiiii_param_6,
	.param .u32 _Z4mulaP6float2S0_S0_PfS1_iiiiiii_param_7,
	.param .u32 _Z4mulaP6float2S0_S0_PfS1_iiiiiii_param_8,
	.param .u32 _Z4mulaP6float2S0_S0_PfS1_iiiiiii_param_9,
	.param .u32 _Z4mulaP6float2S0_S0_PfS1_iiiiiii_param_10,
	.param .u32 _Z4mulaP6float2S0_S0_PfS1_iiiiiii_param_11
)
{
	.reg .pred 	%p<7>;
	.reg .b32 	%r<48>;
	.reg .b32 	%f<19>;
	.reg .b64 	%rd<20>;

	ld.param.u64 	%rd1, [_Z4mulaP6float2S0_S0_PfS1_iiiiiii_param_0];
	ld.param.u64 	%rd2, [_Z4mulaP6float2S0_S0_PfS1_iiiiiii_param_1];
	ld.param.u64 	%rd3, [_Z4mulaP6float2S0_S0_PfS1_iiiiiii_param_2];
	ld.param.u64 	%rd4, [_Z4mulaP6float2S0_S0_PfS1_iiiiiii_param_3];
	ld.param.u64 	%rd5, [_Z4mulaP6float2S0_S0_PfS1_iiiiiii_param_4];
	ld.param.u32 	%r13, [_Z4mulaP6float2S0_S0_PfS1_iiiiiii_param_5];
	ld.param.u32 	%r7, [_Z4mulaP6float2S0_S0_PfS1_iiiiiii_param_6];
	ld.param.u32 	%r8, [_Z4mulaP6float2S0_S0_PfS1_iiiiiii_param_7];
	ld.param.u32 	%r14, [_Z4mulaP6float2S0_S0_PfS1_iiiiiii_param_8];
	ld.param.u32 	%r10, [_Z4mulaP6float2S0_S0_PfS1_iiiiiii_param_9];
	ld.param.u32 	%r11, [_Z4mulaP6float2S0_S0_PfS1_iiiiiii_param_10];
	ld.param.u32 	%r12, [_Z4mulaP6float2S0_S0_PfS1_iiiiiii_param_11];
	mov.u32 	%r15, %ntid.x;
	mov.u32 	%r16, %ctaid.x;
	mov.u32 	%r17, %tid.x;
	mad.lo.s32 	%r1, %r15, %r16, %r17;
	mov.u32 	%r18, %ntid.y;
	mov.u32 	%r19, %ctaid.y;
	mov.u32 	%r20, %tid.y;
	mad.lo.s32 	%r21, %r18, %r19, %r20;
	mov.u32 	%r22, %ntid.z;
	mov.u32 	%r23, %ctaid.z;
	mov.u32 	%r24, %tid.z;
	mad.lo.s32 	%r3, %r22, %r23, %r24;
	mul.lo.s32 	%r25, %r10, %r10;
	setp.ge.s32 	%p1, %r1, %r25;
	setp.ge.s32 	%p2, %r21, %r14;
	or.pred  	%p3, %p1, %p2;
	setp.ge.s32 	%p4, %r3, %r13;
	or.pred  	%p5, %p4, %p3;
	@%p5 bra 	$L__BB1_3;
	cvta.to.global.u64 	%rd6, %rd4;
	cvta.to.global.u64 	%rd7, %rd5;
	mad.lo.s32 	%r4, %r14, %r3, %r21;
	mul.wide.u32 	%rd8, %r4, 4;
	add.s64 	%rd9, %rd6, %rd8;
	ld.global.f32 	%f1, [%rd9];
	cvt.rzi.s32.f32 	%r5, %f1;
	add.s64 	%rd10, %rd7, %rd8;
	ld.global.f32 	%f2, [%rd10];
	cvt.rzi.s32.f32 	%r26, %f2;
	or.b32  	%r27, %r5, %r26;
	setp.lt.s32 	%p6, %r27, 0;
	@%p6 bra 	$L__BB1_3;
	div.s32 	%r28, %r1, %r10;
	mul.lo.s32 	%r29, %r28, %r10;
	sub.s32 	%r30, %r1, %r29;
	sub.s32 	%r31, %r11, %r10;
	shr.u32 	%r32, %r31, 31;
	add.s32 	%r33, %r31, %r32;
	shr.s32 	%r34, %r33, 1;
	sub.s32 	%r35, %r12, %r10;
	shr.u32 	%r36, %r35, 31;
	add.s32 	%r37, %r35, %r36;
	shr.s32 	%r38, %r37, 1;
	add.s32 	%r39, %r28, %r34;
	mad.lo.s32 	%r40, %r4, %r11, %r39;
	add.s32 	%r41, %r30, %r38;
	mad.lo.s32 	%r42, %r40, %r12, %r41;
	cvta.to.global.u64 	%rd11, %rd2;
	mul.wide.s32 	%rd12, %r42, 8;
	add.s64 	%rd13, %rd11, %rd12;
	ld.global.v2.f32 	{%f3, %f4}, [%rd13];
	cvta.to.global.u64 	%rd14, %rd3;
	mul.wide.s32 	%rd15, %r1, 8;
	add.s64 	%rd16, %rd14, %rd15;
	ld.global.v2.f32 	{%f5, %f6}, [%rd16];
	mul.lo.s32 	%r43, %r12, %r11;
	cvt.rn.f32.s32 	%f7, %r43;
	sqrt.rn.f32 	%f8, %f7;
	rcp.rn.f32 	%f9, %f8;
	mad.lo.s32 	%r44, %r7, %r3, %r30;
	add.s32 	%r45, %r44, %r26;
	add.s32 	%r46, %r5, %r28;
	mad.lo.s32 	%r47, %r45, %r8, %r46;
	cvta.to.global.u64 	%rd17, %rd1;
	mul.wide.s32 	%rd18, %r47, 8;
	add.s64 	%rd19, %rd17, %rd18;
	mul.f32 	%f10, %f5, %f9;
	mul.f32 	%f11, %f6, %f9;
	mul.f32 	%f12, %f4, %f11;
	fma.rn.f32 	%f13, %f3, %f10, %f12;
	atom.global.add.f32 	%f14, [%rd19], %f13;
	mul.f32 	%f15, %f4, %f10;
	mul.f32 	%f16, %f3, %f11;
	sub.f32 	%f17, %f15, %f16;
	atom.global.add.f32 	%f18, [%rd19+4], %f17;
$L__BB1_3:
	ret;

}
	// .globl	_Z7mulamulP6float2S0_S0_PfS1_iiiiiii
.visible .entry _Z7mulamulP6float2S0_S0_PfS1_iiiiiii(
	.param .u64 .ptr .align 1 _Z7mulamulP6float2S0_S0_PfS1_iiiiiii_param_0,
	.param .u64 .ptr .align 1 _Z7mulamulP6float2S0_S0_PfS1_iiiiiii_param_1,
	.param .u64 .ptr .align 1 _Z7mulamulP6float2S0_S0_PfS1_iiiiiii_param_2,
	.param .u64 .ptr .align 1 _Z7mulamulP6float2S0_S0_PfS1_iiiiiii_param_3,
	.param .u64 .ptr .align 1 _Z7mulamulP6float2S0_S0_PfS1_iiiiiii_param_4,
	.param .u32 _Z7mulamulP6float2S0_S0_PfS1_iiiiiii_param_5,
	.param .u32 _Z7mulamulP6float2S0_S0_PfS1_iiiiiii_param_6,
	.param .u32 _Z7mulamulP6float2S0_S0_PfS1_iiiiiii_param_7,
	.param .u32 _Z7mulamulP6float2S0_S0_PfS1_iiiiiii_param_8,
	.param .u32 _Z7mulamulP6float2S0_S0_PfS1_iiiiiii_param_9,
	.param .u32 _Z7mulamulP6float2S0_S0_PfS1_iiiiiii_param_10,
	.param .u32 _Z7mulamulP6float2S0_S0_PfS1_iiiiiii_param_11
)
{
	.reg .pred 	%p<7>;
	.reg .b32 	%r<33>;
	.reg .b32 	%f<13>;
	.reg .b64 	%rd<19>;

	ld.param.u64 	%rd1, [_Z7mulamulP6float2S0_S0_PfS1_iiiiiii_param_0];
	ld.param.u64 	%rd2, [_Z7mulamulP6float2S0_S0_PfS1_iiiiiii_param_1];
	ld.param.u64 	%rd3, [_Z7mulamulP6float2S0_S0_PfS1_iiiiiii_param_2];
	ld.param.u64 	%rd4, [_Z7mulamulP6float2S0_S0_PfS1_iiiiiii_param_3];
	ld.param.u64 	%rd5, [_Z7mulamulP6float2S0_S0_PfS1_iiiiiii_param_4];
	ld.param.u32 	%r10, [_Z7mulamulP6float2S0_S0_PfS1_iiiiiii_param_5];
	ld.param.u32 	%r6, [_Z7mulamulP6float2S0_S0_PfS1_iiiiiii_param_6];
	ld.param.u32 	%r7, [_Z7mulamulP6float2S0_S0_PfS1_iiiiiii_param_7];
	ld.param.u32 	%r11, [_Z7mulamulP6float2S0_S0_PfS1_iiiiiii_param_8];
	ld.param.u32 	%r9, [_Z7mulamulP6float2S0_S0_PfS1_iiiiiii_param_9];
	mov.u32 	%r12, %ntid.x;
	mov.u32 	%r13, %ctaid.x;
	mov.u32 	%r14, %tid.x;
	mad.lo.s32 	%r1, %r12, %r13, %r14;
	mov.u32 	%r15, %ntid.y;
	mov.u32 	%r16, %ctaid.y;
	mov.u32 	%r17, %tid.y;
	mad.lo.s32 	%r18, %r15, %r16, %r17;
	mov.u32 	%r19, %ntid.z;
	mov.u32 	%r20, %ctaid.z;
	mov.u32 	%r21, %tid.z;
	mad.lo.s32 	%r3, %r19, %r20, %r21;
	mul.lo.s32 	%r22, %r9, %r9;
	setp.ge.s32 	%p1, %r1, %r22;
	setp.ge.s32 	%p2, %r18, %r11;
	or.pred  	%p3, %p1, %p2;
	setp.ge.s32 	%p4, %r3, %r10;
	or.pred  	%p5, %p4, %p3;
	@%p5 bra 	$L__BB2_3;
	cvta.to.global.u64 	%rd6, %rd4;
	cvta.to.global.u64 	%rd7, %rd5;
	mad.lo.s32 	%r23, %r11, %r3, %r18;
	mul.wide.u32 	%rd8, %r23, 4;
	add.s64 	%rd9, %rd6, %rd8;
	ld.global.f32 	%f1, [%rd9];
	cvt.rzi.s32.f32 	%r4, %f1;
	add.s64 	%rd10, %rd7, %rd8;
	ld.global.f32 	%f2, [%rd10];
	cvt.rzi.s32.f32 	%r24, %f2;
	or.b32  	%r25, %r4, %r24;
	setp.lt.s32 	%p6, %r25, 0;
	@%p6 bra 	$L__BB2_3;
	div.s32 	%r26, %r1, %r9;
	mul.lo.s32 	%r27, %r26, %r9;
	sub.s32 	%r28, %r1, %r27;
	mad.lo.s32 	%r29, %r6, %r3, %r28;
	add.s32 	%r30, %r29, %r24;
	add.s32 	%r31, %r4, %r26;
	mad.lo.s32 	%r32, %r30, %r7, %r31;
	cvta.to.global.u64 	%rd11, %rd2;
	mul.wide.s32 	%rd12, %r32, 8;
	add.s64 	%rd13, %rd11, %rd12;
	ld.global.v2.f32 	{%f3, %f4}, [%rd13];
	cvta.to.global.u64 	%rd14, %rd3;
	mul.wide.s32 	%rd15, %r1, 8;
	add.s64 	%rd16, %rd14, %rd15;
	ld.global.v2.f32 	{%f5, %f6}, [%rd16];
	mul.f32 	%f7, %f6, %f6;
	fma.rn.f32 	%f8, %f5, %f5, %f7;
	cvta.to.global.u64 	%rd17, %rd1;
	add.s64 	%rd18, %rd17, %rd12;
	mul.f32 	%f9, %f3, %f8;
	atom.global.add.f32 	%f10, [%rd18], %f9;
	mul.f32 	%f11, %f4, %f8;
	atom.global.add.f32 	%f12, [%rd18+4], %f11;
$L__BB2_3:
	ret;

}
	// .globl	_Z9updateampP6float2Pfiii
.visible .entry _Z9updateampP6float2Pfiii(
	.param .u64 .ptr .align 1 _Z9updateampP6float2Pfiii_param_0,
	.param .u64 .ptr .align 1 _Z9updateampP6float2Pfiii_param_1,
	.param .u32 _Z9updateampP6float2Pfiii_param_2,
	.param .u32 _Z9updateampP6float2Pfiii_param_3,
	.param .u32 _Z9updateampP6float2Pfiii_param_4
)
{
	.reg .pred 	%p<6>;
	.reg .b32 	%r<20>;
	.reg .b32 	%f<15>;
	.reg .b64 	%rd<9>;

	ld.param.u64 	%rd1, [_Z9updateampP6float2Pfiii_param_0];
	ld.param.u64 	%rd2, [_Z9updateampP6float2Pfiii_param_1];
	ld.param.u32 	%r6, [_Z9updateampP6float2Pfiii_param_2];
	ld.param.u32 	%r7, [_Z9updateampP6float2Pfiii_param_3];
	ld.param.u32 	%r5, [_Z9updateampP6float2Pfiii_param_4];
	mov.u32 	%r8, %ntid.x;
	mov.u32 	%r9, %ctaid.x;
	mov.u32 	%r10, %tid.x;
	mad.lo.s32 	%r1, %r8, %r9, %r10;
	mov.u32 	%r11, %ntid.y;
	mov.u32 	%r12, %ctaid.y;
	mov.u32 	%r13, %tid.y;
	mad.lo.s32 	%r14, %r11, %r12, %r13;
	mov.u32 	%r15, %ntid.z;
	mov.u32 	%r16, %ctaid.z;
	mov.u32 	%r17, %tid.z;
	mad.lo.s32 	%r3, %r15, %r16, %r17;
	setp.ge.s32 	%p1, %r1, %r5;
	setp.ge.s32 	%p2, %r14, %r7;
	or.pred  	%p3, %p1, %p2;
	setp.ge.s32 	%p4, %r3, %r6;
	or.pred  	%p5, %p4, %p3;
	@%p5 bra 	$L__BB3_2;
	cvta.to.global.u64 	%rd3, %rd1;
	cvta.to.global.u64 	%rd4, %rd2;
	mad.lo.s32 	%r18, %r7, %r3, %r14;
	mad.lo.s32 	%r19, %r18, %r5, %r1;
	mul.wide.s32 	%rd5, %r19, 8;
	add.s64 	%rd6, %rd3, %rd5;
	ld.global.v2.f32 	{%f1, %f2}, [%rd6];
	mul.wide.s32 	%rd7, %r19, 4;
	add.s64 	%rd8, %rd4, %rd7;
	ld.global.f32 	%f3, [%rd8];
	sqrt.rn.f32 	%f4, %f3;
	mul.f32 	%f5, %f2, %f2;
	fma.rn.f32 	%f6, %f1, %f1, %f5;
	sqrt.rn.f32 	%f7, %f6;
	mul.f32 	%f8, %f1, 0f3727C5AC;
	fma.rn.f32 	%f9, %f7, 0f3727C5AC, 0f2EDBE6FE;
	div.rn.f32 	%f10, %f8, %f9;
	mul.f32 	%f11, %f4, %f10;
	mul.f32 	%f12, %f2, 0f3727C5AC;
	div.rn.f32 	%f13, %f12, %f9;
	mul.f32 	%f14, %f4, %f13;
	st.global.v2.f32 	[%rd6], {%f11, %f14};
$L__BB3_2:
	ret;

}
	// .globl	_Z9updatepsiP6float2S0_S0_S0_S0_fffiii
.visible .entry _Z9updatepsiP6float2S0_S0_S0_S0_fffiii(
	.param .u64 .ptr .align 1 _Z9updatepsiP6float2S0_S0_S0_S0_fffiii_param_0,
	.param .u64 .ptr .align 1 _Z9updatepsiP6float2S0_S0_S0_S0_fffiii_param_1,
	.param .u64 .ptr .align 1 _Z9updatepsiP6float2S0_S0_S0_S0_fffiii_param_2,
	.param .u64 .ptr .align 1 _Z9updatepsiP6float2S0_S0_S0_S0_fffiii_param_3,
	.param .u64 .ptr .align 1 _Z9updatepsiP6float2S0_S0_S0_S0_fffiii_param_4,
	.param .f32 _Z9updatepsiP6float2S0_S0_S0_S0_fffiii_param_5,
	.param .f32 _Z9updatepsiP6float2S0_S0_S0_S0_fffiii_param_6,
	.param .f32 _Z9updatepsiP6float2S0_S0_S0_S0_fffiii_param_7,
	.param .u32 _Z9updatepsiP6float2S0_S0_S0_S0_fffiii_param_8,
	.param .u32 _Z9updatepsiP6float2S0_S0_S0_S0_fffiii_param_9,
	.param .u32 _Z9updatepsiP6float2S0_S0_S0_S0_fffiii_param_10
)
{
	.reg .pred 	%p<6>;
	.reg .b32 	%r<20>;
	.reg .b32 	%f<34>;
	.reg .b64 	%rd<18>;

	ld.param.u64 	%rd2, [_Z9updatepsiP6float2S0_S0_S0_S0_fffiii_param_1];
	ld.param.u64 	%rd3, [_Z9updatepsiP6float2S0_S0_S0_S0_fffiii_param_2];
	ld.param.u64 	%rd4, [_Z9updatepsiP6float2S0_S0_S0_S0_fffiii_param_3];
	ld.param.u64 	%rd5, [_Z9updatepsiP6float2S0_S0_S0_S0_fffiii_param_4];
	ld.param.f32 	%f1, [_Z9updatepsiP6float2S0_S0_S0_S0_fffiii_param_5];
	ld.param.f32 	%f2, [_Z9updatepsiP6float2S0_S0_S0_S0_fffiii_param_6];
	ld.param.f32 	%f3, [_Z9updatepsiP6float2S0_S0_S0_S0_fffiii_param_7];
	ld.param.u32 	%r6, [_Z9updatepsiP6float2S0_S0_S0_S0_fffiii_param_8];
	ld.param.u32 	%r7, [_Z9updatepsiP6float2S0_S0_S0_S0_fffiii_param_9];
	ld.param.u32 	%r5, [_Z9updatepsiP6float2S0_S0_S0_S0_fffiii_param_10];
	mov.u32 	%r8, %ntid.x;
	mov.u32 	%r9, %ctaid.x;
	mov.u32 	%r10, %tid.x;
	mad.lo.s32 	%r1, %r8, %r9, %r10;
	mov.u32 	%r11, %ntid.y;
	mov.u32 	%r12, %ctaid.y;
	mov.u32 	%r13, %tid.y;
	mad.lo.s32 	%r14, %r11, %r12, %r13;
	mov.u32 	%r15, %ntid.z;
	mov.u32 	%r16, %ctaid.z;
	mov.u32 	%r17, %tid.z;
	mad.lo.s32 	%r3, %r15, %r16, %r17;
	setp.ge.s32 	%p1, %r1, %r5;
	setp.ge.s32 	%p2, %r14, %r7;
	or.pred  	%p3, %p1, %p2;
	setp.ge.s32 	%p4, %r3, %r6;
	or.pred  	%p5, %p4, %p3;
	@%p5 bra 	$L__BB4_2;
	ld.param.u64 	%rd17, [_Z9updatepsiP6float2S0_S0_S0_S0_fffiii_param_0];
	cvta.to.global.u64 	%rd6, %rd17;
	cvta.to.global.u64 	%rd7, %rd2;
	cvta.to.global.u64 	%rd8, %rd5;
	cvta.to.global.u64 	%rd9, %rd3;
	cvta.to.global.u64 	%rd10, %rd4;
	mad.lo.s32 	%r18, %r7, %r3, %r14;
	mad.lo.s32 	%r19, %r18, %r5, %r1;
	mul.f32 	%f4, %f1, %f2;
	mov.f32 	%f5, 0f3F800000;
	sub.f32 	%f6, %f5, %f4;
	mul.wide.s32 	%rd11, %r19, 8;
	add.s64 	%rd12, %rd6, %rd11;
	ld.global.v2.f32 	{%f7, %f8}, [%rd12];
	add.s64 	%rd13, %rd7, %rd11;
	ld.global.v2.f32 	{%f9, %f10}, [%rd13];
	add.s64 	%rd14, %rd8, %rd11;
	ld.global.v2.f32 	{%f11, %f12}, [%rd14];
	div.rn.f32 	%f13, %f11, %f1;
	sub.f32 	%f14, %f9, %f13;
	mul.f32 	%f15, %f4, %f14;
	fma.rn.f32 	%f16, %f6, %f7, %f15;
	mul.f32 	%f17, %f2, 0f3F000000;
	add.s64 	%rd15, %rd9, %rd11;
	ld.global.v2.f32 	{%f18, %f19}, [%rd15];
	add.s64 	%rd16, %rd10, %rd11;
	ld.global.v2.f32 	{%f20, %f21}, [%rd16];
	sub.f32 	%f22, %f18, %f20;
	mul.f32 	%f23, %f17, %f22;
	div.rn.f32 	%f24, %f23, %f3;
	add.f32 	%f25, %f16, %f24;
	div.rn.f32 	%f26, %f12, %f1;
	sub.f32 	%f27, %f10, %f26;
	mul.f32 	%f28, %f4, %f27;
	fma.rn.f32 	%f29, %f6, %f8, %f28;
	sub.f32 	%f30, %f19, %f21;
	mul.f32 	%f31, %f17, %f30;
	div.rn.f32 	%f32, %f31, %f3;
	add.f32 	%f33, %f29, %f32;
	st.global.v2.f32 	[%rd12], {%f25, %f33};
$L__BB4_2:
	ret;

}


// ===== COMPILED SASS (sm_100) =====

	.target	sm_100

	.elftype	@"ET_EXEC"


//--------------------- .note.nv.tkinfo           --------------------------
	.section	.note.nv.tkinfo,"",@"SHT_NOTE"
	.sectionflags	@"SHF_NOTE_NV_TKINFO"
	.tkinfo
        /*0018*/ 	.word	0x00000002
        /*0030*/ 	.string	""
        /*0030*/ 	.string	"ptxas"
        /*0030*/ 	.string	"Cuda compilation tools, release 13.0, V13.0.88"
        /*0030*/ 	.string	"Build cuda_13.0.r13.0/compiler.36424714_0"
        /*0030*/ 	.string	"-arch sm_100 -m 64 "



//--------------------- .note.nv.cuinfo           --------------------------
	.section	.note.nv.cuinfo,"",@"SHT_NOTE"
	.sectionflags	@"SHF_NOTE_NV_CUINFO"
        /*0018*/ 	.short	0x0002
        /*001a*/ 	.short	0x0064
        /*001c*/ 	.short	0x0082
	.zero		2


//--------------------- .nv.info                  --------------------------
	.section	.nv.info,"",@"SHT_CUDA_INFO"
	.align	4


	//----- nvinfo : EIATTR_REGCOUNT
	.align		4
        /*0000*/ 	.byte	0x04, 0x2f
        /*0002*/ 	.short	(.L_1 - .L_0)
	.align		4
.L_0:
        /*0004*/ 	.word	index@(_Z3mulP6float2S0_S0_PfS1_iiiiiii)
        /*0008*/ 	.word	0x00000015


	//----- nvinfo : EIATTR_FRAME_SIZE
	.align		4
.L_1:
        /*000c*/ 	.byte	0x04, 0x11
        /*000e*/ 	.short	(.L_3 - .L_2)
	.align		4
.L_2:
        /*0010*/ 	.word	index@($__internal_6_$__cuda_sm20_sqrt_rn_f32_slowpath)
        /*0014*/ 	.word	0x00000000


	//----- nvinfo : EIATTR_FRAME_SIZE
	.align		4
.L_3:
        /*0018*/ 	.byte	0x04, 0x11
        /*001a*/ 	.short	(.L_5 - .L_4)
	.align		4
.L_4:
        /*001c*/ 	.word	index@($__internal_5_$__cuda_sm20_rcp_rn_f32_slowpath)
        /*0020*/ 	.word	0x00000000


	//----- nvinfo : EIATTR_FRAME_SIZE
	.align		4
.L_5:
        /*0024*/ 	.byte	0x04, 0x11
        /*0026*/ 	.short	(.L_7 - .L_6)
	.align		4
.L_6:
        /*0028*/ 	.word	index@(_Z3mulP6float2S0_S0_PfS1_iiiiiii)
        /*002c*/ 	.word	0x00000000


	//----- nvinfo : EIATTR_REGCOUNT
	.align		4
.L_7:
        /*0030*/ 	.byte	0x04, 0x2f
        /*0032*/ 	.short	(.L_9 - .L_8)
	.align		4
.L_8:
        /*0034*/ 	.word	index@(_Z4mulaP6float2S0_S0_PfS1_iiiiiii)
        /*0038*/ 	.word	0x00000015


	//----- nvinfo : EIATTR_FRAME_SIZE
	.align		4
.L_9:
        /*003c*/ 	.byte	0x04, 0x11
        /*003e*/ 	.short	(.L_11 - .L_10)
	.align		4
.L_10:
        /*0040*/ 	.word	index@($__internal_4_$__cuda_sm20_sqrt_rn_f32_slowpath)
        /*0044*/ 	.word	0x00000000


	//----- nvinfo : EIATTR_FRAME_SIZE
	.align		4
.L_11:
        /*0048*/ 	.byte	0x04, 0x11
        /*004a*/ 	.short	(.L_13 - .L_12)
	.align		4
.L_12:
        /*004c*/ 	.word	index@($__internal_3_$__cuda_sm20_rcp_rn_f32_slowpath)
        /*0050*/ 	.word	0x00000000


	//----- nvinfo : EIATTR_FRAME_SIZE
	.align		4
.L_13:
        /*0054*/ 	.byte	0x04, 0x11
        /*0056*/ 	.short	(.L_15 - .L_14)
	.align		4
.L_14:
        /*0058*/ 	.word	index@(_Z4mulaP6float2S0_S0_PfS1_iiiiiii)
        /*005c*/ 	.word	0x00000000


	//----- nvinfo : EIATTR_REGCOUNT
	.align		4
.L_15:
        /*0060*/ 	.byte	0x04, 0x2f
        /*0062*/ 	.short	(.L_17 - .L_16)
	.align		4
.L_16:
        /*0064*/ 	.word	index@(_Z7mulamulP6float2S0_S0_PfS1_iiiiiii)
        /*0068*/ 	.word	0x0000000e


	//----- nvinfo : EIATTR_FRAME_SIZE
	.align		4
.L_17:
        /*006c*/ 	.byte	0x04, 0x11
        /*006e*/ 	.short	(.L_19 - .L_18)
	.align		4
.L_18:
        /*0070*/ 	.word	index@(_Z7mulamulP6float2S0_S0_PfS1_iiiiiii)
        /*0074*/ 	.word	0x00000000


	//----- nvinfo : EIATTR_REGCOUNT
	.align		4
.L_19:
        /*0078*/ 	.byte	0x04, 0x2f
        /*007a*/ 	.short	(.L_21 - .L_20)
	.align		4
.L_20:
        /*007c*/ 	.word	index@(_Z9updateampP6float2Pfiii)
        /*0080*/ 	.word	0x00000013


	//----- nvinfo : EIATTR_FRAME_SIZE
	.align		4
.L_21:
        /*0084*/ 	.byte	0x04, 0x11
        /*0086*/ 	.short	(.L_23 - .L_22)
	.align		4
.L_22:
        /*0088*/ 	.word	index@($__internal_2_$__cuda_sm3x_div_rn_noftz_f32_slowpath)
        /*008c*/ 	.word	0x00000000


	//----- nvinfo : EIATTR_FRAME_SIZE
	.align		4
.L_23:
        /*0090*/ 	.byte	0x04, 0x11
        /*0092*/ 	.short	(.L_25 - .L_24)
	.align		4
.L_24:
        /*0094*/ 	.word	index@($__internal_1_$__cuda_sm20_sqrt_rn_f32_slowpath)
        /*0098*/ 	.word	0x00000000


	//----- nvinfo : EIATTR_FRAME_SIZE
	.align		4
.L_25:
        /*009c*/ 	.byte	0x04, 0x11
        /*009e*/ 	.short	(.L_27 - .L_26)
	.align		4
.L_26:
        /*00a0*/ 	.word	index@(_Z9updateampP6float2Pfiii)
        /*00a4*/ 	.word	0x00000000


	//----- nvinfo : EIATTR_REGCOUNT
	.align		4
.L_27:
        /*00a8*/ 	.byte	0x04, 0x2f
        /*00aa*/ 	.short	(.L_29 - .L_28)
	.align		4
.L_28:
        /*00ac*/ 	.word	index@(_Z9updatepsiP6float2S0_S0_S0_S0_fffiii)
        /*00b0*/ 	.word	0x0000001b


	//----- nvinfo : EIATTR_FRAME_SIZE
	.align		4
.L_29:
        /*00b4*/ 	.byte	0x04, 0x11
        /*00b6*/ 	.short	(.L_31 - .L_30)
	.align		4
.L_30:
        /*00b8*/ 	.word	index@($__internal_0_$__cuda_sm3x_div_rn_noftz_f32_slowpath)
        /*00bc*/ 	.word	0x00000000


	//----- nvinfo : EIATTR_FRAME_SIZE
	.align		4
.L_31:
        /*00c0*/ 	.byte	0x04, 0x11
        /*00c2*/ 	.short	(.L_33 - .L_32)
	.align		4
.L_32:
        /*00c4*/ 	.word	index@(_Z9updatepsiP6float2S0_S0_S0_S0_fffiii)
        /*00c8*/ 	.word	0x00000000


	//----- nvinfo : EIATTR_MIN_STACK_SIZE
	.align		4
.L_33:
        /*00cc*/ 	.byte	0x04, 0x12
        /*00ce*/ 	.short	(.L_35 - .L_34)
	.align		4
.L_34:
        /*00d0*/ 	.word	index@(_Z9updatepsiP6float2S0_S0_S0_S0_fffiii)
        /*00d4*/ 	.word	0x00000000


	//----- nvinfo : EIATTR_MIN_STACK_SIZE
	.align		4
.L_35:
        /*00d8*/ 	.byte	0x04, 0x12
        /*00da*/ 	.short	(.L_37 - .L_36)
	.align		4
.L_36:
        /*00dc*/ 	.word	index@(_Z9updateampP6float2Pfiii)
        /*00e0*/ 	.word	0x00000000


	//----- nvinfo : EIATTR_MIN_STACK_SIZE
	.align		4
.L_37:
        /*00e4*/ 	.byte	0x04, 0x12
        /*00e6*/ 	.short	(.L_39 - .L_38)
	.align		4
.L_38:
        /*00e8*/ 	.word	index@(_Z7mulamulP6float2S0_S0_PfS1_iiiiiii)
        /*00ec*/ 	.word	0x00000000


	//----- nvinfo : EIATTR_MIN_STACK_SIZE
	.align		4
.L_39:
        /*00f0*/ 	.byte	0x04, 0x12
        /*00f2*/ 	.short	(.L_41 - .L_40)
	.align		4
.L_40:
        /*00f4*/ 	.word	index@(_Z4mulaP6float2S0_S0_PfS1_iiiiiii)
        /*00f8*/ 	.word	0x00000000


	//----- nvinfo : EIATTR_MIN_STACK_SIZE
	.align		4
.L_41:
        /*00fc*/ 	.byte	0x04, 0x12
        /*00fe*/ 	.short	(.L_43 - .L_42)
	.align		4
.L_42:
        /*0100*/ 	.word	index@(_Z3mulP6float2S0_S0_PfS1_iiiiiii)
        /*0104*/ 	.word	0x00000000
.L_43:


//--------------------- .nv.compat                --------------------------
	.section	.nv.compat,"",@"SHT_CUDA_COMPAT_INFO"
	.align	4
        /*0000*/ 	.byte	0x02, 0x09, 0x00, 0x00, 0x02, 0x02, 0x01, 0x00, 0x02, 0x05, 0x05, 0x00, 0x03, 0x07, 0x01, 0x01
        /*0010*/ 	.byte	0x02, 0x03, 0x00, 0x00, 0x02, 0x06, 0x01, 0x00, 0x04, 0x0b, 0x08, 0x00, 0x01, 0x00, 0x00, 0x00
        /*0020*/ 	.byte	0x00, 0x00, 0x00, 0x00


//--------------------- .nv.info._Z9updatepsiP6float2S0_S0_S0_S0_fffiii --------------------------
	.section	.nv.info._Z9updatepsiP6float2S0_S0_S0_S0_fffiii,"",@"SHT_CUDA_INFO"
	.sectionflags	@""
	.align	4


	//----- nvinfo : EIATTR_CUDA_API_VERSION
	.align		4
        /*0000*/ 	.byte	0x04, 0x37
        /*0002*/ 	.short	(.L_45 - .L_44)
.L_44:
        /*0004*/ 	.word	0x00000082


	//----- nvinfo : EIATTR_KPARAM_INFO
	.align		4
.L_45:
        /*0008*/ 	.byte	0x04, 0x17
        /*000a*/ 	.short	(.L_47 - .L_46)
.L_46:
        /*000c*/ 	.word	0x00000000
        /*0010*/ 	.short	0x000a
        /*0012*/ 	.short	0x003c
        /*0014*/ 	.byte	0x00, 0xf0, 0x11, 0x00


	//----- nvinfo : EIATTR_KPARAM_INFO
	.align		4
.L_47:
        /*0018*/ 	.byte	0x04, 0x17
        /*001a*/ 	.short	(.L_49 - .L_48)
.L_48:
        /*001c*/ 	.word	0x00000000
        /*0020*/ 	.short	0x0009
        /*0022*/ 	.short	0x0038
        /*0024*/ 	.byte	0x00, 0xf0, 0x11, 0x00


	//----- nvinfo : EIATTR_KPARAM_INFO
	.align		4
.L_49:
        /*0028*/ 	.byte	0x04, 0x17
        /*002a*/ 	.short	(.L_51 - .L_50)
.L_50:
        /*002c*/ 	.word	0x00000000
        /*0030*/ 	.short	0x0008
        /*0032*/ 	.short	0x0034
        /*0034*/ 	.byte	0x00, 0xf0, 0x11, 0x00


	//----- nvinfo : EIATTR_KPARAM_INFO
	.align		4
.L_51:
        /*0038*/ 	.byte	0x04, 0x17
        /*003a*/ 	.short	(.L_53 - .L_52)
.L_52:
        /*003c*/ 	.word	0x00000000
        /*0040*/ 	.short	0x0007
        /*0042*/ 	.short	0x0030
        /*0044*/ 	.byte	0x00, 0xf0, 0x11, 0x00


	//----- nvinfo : EIATTR_KPARAM_INFO
	.align		4
.L_53:
        /*0048*/ 	.byte	0x04, 0x17
        /*004a*/ 	.short	(.L_55 - .L_54)
.L_54:
        /*004c*/ 	.word	0x00000000
        /*0050*/ 	.short	0x0006
        /*0052*/ 	.short	0x002c
        /*0054*/ 	.byte	0x00, 0xf0, 0x11, 0x00


	//----- nvinfo : EIATTR_KPARAM_INFO
	.align		4
.L_55:
        /*0058*/ 	.byte	0x04, 0x17
        /*005a*/ 	.short	(.L_57 - .L_56)
.L_56:
        /*005c*/ 	.word	0x00000000
        /*0060*/ 	.short	0x0005
        /*0062*/ 	.short	0x0028
        /*0064*/ 	.byte	0x00, 0xf0, 0x11, 0x00


	//----- nvinfo : EIATTR_KPARAM_INFO
	.align		4
.L_57:
        /*0068*/ 	.byte	0x04, 0x17
        /*006a*/ 	.short	(.L_59 - .L_58)
.L_58:
        /*006c*/ 	.word	0x00000000
        /*0070*/ 	.short	0x0004
        /*0072*/ 	.short	0x0020
        /*0074*/ 	.byte	0x00, 0xf5, 0x21, 0x00


	//----- nvinfo : EIATTR_KPARAM_INFO
	.align		4
.L_59:
        /*0078*/ 	.byte	0x04, 0x17
        /*007a*/ 	.short	(.L_61 - .L_60)
.L_60:
        /*007c*/ 	.word	0x00000000
        /*0080*/ 	.short	0x0003
        /*0082*/ 	.short	0x0018
        /*0084*/ 	.byte	0x00, 0xf5, 0x21, 0x00


	//----- nvinfo : EIATTR_KPARAM_INFO
	.align		4
.L_61:
        /*0088*/ 	.byte	0x04, 0x17
        /*008a*/ 	.short	(.L_63 - .L_62)
.L_62:
        /*008c*/ 	.word	0x00000000
        /*0090*/ 	.short	0x0002
        /*0092*/ 	.short	0x0010
        /*0094*/ 	.byte	0x00, 0xf5, 0x21, 0x00


	//----- nvinfo : EIATTR_KPARAM_INFO
	.align		4
.L_63:
        /*0098*/ 	.byte	0x04, 0x17
        /*009a*/ 	.short	(.L_65 - .L_64)
.L_64:
        /*009c*/ 	.word	0x00000000
        /*00a0*/ 	.short	0x0001
        /*00a2*/ 	.short	0x0008
        /*00a4*/ 	.byte	0x00, 0xf5, 0x21, 0x00


	//----- nvinfo : EIATTR_KPARAM_INFO
	.align		4
.L_65:
        /*00a8*/ 	.byte	0x04, 0x17
        /*00aa*/ 	.short	(.L_67 - .L_66)
.L_66:
        /*00ac*/ 	.word	0x00000000
        /*00b0*/ 	.short	0x0000
        /*00b2*/ 	.short	0x0000
        /*00b4*/ 	.byte	0x00, 0xf5, 0x21, 0x00


	//----- nvinfo : EIATTR_SPARSE_MMA_MASK
	.align		4
.L_67:
        /*00b8*/ 	.byte	0x03, 0x50
        /*00ba*/ 	.short	0x0000


	//----- nvinfo : EIATTR_MAXREG_COUNT
	.align		4
        /*00bc*/ 	.byte	0x03, 0x1b
        /*00be*/ 	.short	0x00ff


	//----- nvinfo : EIATTR_MERCURY_ISA_VERSION
	.align		4
        /*00c0*/ 	.byte	0x03, 0x5f
        /*00c2*/ 	.short	0x0101


	//----- nvinfo : EIATTR_VRC_CTA_INIT_COUNT
	.align		4
        /*00c4*/ 	.byte	0x02, 0x4a
	.zero		1
	.zero		1


	//----- nvinfo : EIATTR_EXIT_INSTR_OFFSETS
	.align		4
        /*00c8*/ 	.byte	0x04, 0x1c
        /*00ca*/ 	.short	(.L_69 - .L_68)


	//   ....[0]....
.L_68:
        /*00cc*/ 	.word	0x00000120


	//   ....[1]....
        /*00d0*/ 	.word	0x00000780


	//----- nvinfo : EIATTR_CRS_STACK_SIZE
	.align		4
.L_69:
        /*00d4*/ 	.byte	0x04, 0x1e
        /*00d6*/ 	.short	(.L_71 - .L_70)
.L_70:
        /*00d8*/ 	.word	0x00000000


	//----- nvinfo : EIATTR_CBANK_PARAM_SIZE
	.align		4
.L_71:
        /*00dc*/ 	.byte	0x03, 0x19
        /*00de*/ 	.short	0x0040


	//----- nvinfo : EIATTR_PARAM_CBANK
	.align		4
        /*00e0*/ 	.byte	0x04, 0x0a
        /*00e2*/ 	.short	(.L_73 - .L_72)
	.align		4
.L_72:
        /*00e4*/ 	.word	index@(.nv.constant0._Z9updatepsiP6float2S0_S0_S0_S0_fffiii)
        /*00e8*/ 	.short	0x0380
        /*00ea*/ 	.short	0x0040


	//----- nvinfo : EIATTR_SW_WAR
	.align		4
.L_73:
        /*00ec*/ 	.byte	0x04, 0x36
        /*00ee*/ 	.short	(.L_75 - .L_74)
.L_74:
        /*00f0*/ 	.word	0x00000008
.L_75:


//--------------------- .nv.info._Z9updateampP6float2Pfiii --------------------------
	.section	.nv.info._Z9updateampP6float2Pfiii,"",@"SHT_CUDA_INFO"
	.sectionflags	@""
	.align	4


	//----- nvinfo : EIATTR_CUDA_API_VERSION
	.align		4
        /*0000*/ 	.byte	0x04, 0x37
        /*0002*/ 	.short	(.L_77 - .L_76)
.L_76:
        /*0004*/ 	.word	0x00000082


	//----- nvinfo : EIATTR_KPARAM_INFO
	.align		4
.L_77:
        /*0008*/ 	.byte	0x04, 0x17
        /*000a*/ 	.short	(.L_79 - .L_78)
.L_78:
        /*000c*/ 	.word	0x00000000
        /*0010*/ 	.short	0x0004
        /*0012*/ 	.short	0x0018
        /*0014*/ 	.byte	0x00, 0xf0, 0x11, 0x00


	//----- nvinfo : EIATTR_KPARAM_INFO
	.align		4
.L_79:
        /*0018*/ 	.byte	0x04, 0x17
        /*001a*/ 	.short	(.L_81 - .L_80)
.L_80:
        /*001c*/ 	.word	0x00000000
        /*0020*/ 	.short	0x0003
        /*0022*/ 	.short	0x0014
        /*0024*/ 	.byte	0x00, 0xf0, 0x11, 0x00


	//----- nvinfo : EIATTR_KPARAM_INFO
	.align		4
.L_81:
        /*0028*/ 	.byte	0x04, 0x17
        /*002a*/ 	.short	(.L_83 - .L_82)
.L_82:
        /*002c*/ 	.word	0x00000000
        /*0030*/ 	.short	0x0002
        /*0032*/ 	.short	0x0010
        /*0034*/ 	.byte	0x00, 0xf0, 0x11, 0x00


	//----- nvinfo : EIATTR_KPARAM_INFO
	.align		4
.L_83:
        /*0038*/ 	.byte	0x04, 0x17
        /*003a*/ 	.short	(.L_85 - .L_84)
.L_84:
        /*003c*/ 	.word	0x00000000
        /*0040*/ 	.short	0x0001
        /*0042*/ 	.short	0x0008
        /*0044*/ 	.byte	0x00, 0xf5, 0x21, 0x00


	//----- nvinfo : EIATTR_KPARAM_INFO
	.align		4
.L_85:
        /*0048*/ 	.byte	0x04, 0x17
        /*004a*/ 	.short	(.L_87 - .L_86)
.L_86:
        /*004c*/ 	.word	0x00000000
        /*0050*/ 	.short	0x0000
        /*0052*/ 	.short	0x0000
        /*0054*/ 	.byte	0x00, 0xf5, 0x21, 0x00


	//----- nvinfo : EIATTR_SPARSE_MMA_MASK
	.align		4
.L_87:
        /*0058*/ 	.byte	0x03, 0x50
        /*005a*/ 	.short	0x0000


	//----- nvinfo : EIATTR_MAXREG_COUNT
	.align		4
        /*005c*/ 	.byte	0x03, 0x1b
        /*005e*/ 	.short	0x00ff


	//----- nvinfo : EIATTR_MERCURY_ISA_VERSION
	.align		4
        /*0060*/ 	.byte	0x03, 0x5f
        /*0062*/ 	.short	0x0101


	//----- nvinfo : EIATTR_VRC_CTA_INIT_COUNT
	.align		4
        /*0064*/ 	.byte	0x02, 0x4a
	.zero		1
	.zero		1


	//----- nvinfo : EIATTR_EXIT_INSTR_OFFSETS
	.align		4
        /*0068*/ 	.byte	0x04, 0x1c
        /*006a*/ 	.short	(.L_89 - .L_88)


	//   ....[0]....
.L_88:
        /*006c*/ 	.word	0x00000120


	//   ....[1]....
        /*0070*/ 	.word	0x000005b0


	//----- nvinfo : EIATTR_CRS_STACK_SIZE
	.align		4
.L_89:
        /*0074*/ 	.byte	0x04, 0x1e
        /*0076*/ 	.short	(.L_91 - .L_90)
.L_90:
        /*0078*/ 	.word	0x00000000


	//----- nvinfo : EIATTR_CBANK_PARAM_SIZE
	.align		4
.L_91:
        /*007c*/ 	.byte	0x03, 0x19
        /*007e*/ 	.short	0x001c


	//----- nvinfo : EIATTR_PARAM_CBANK
	.align		4
        /*0080*/ 	.byte	0x04, 0x0a
        /*0082*/ 	.short	(.L_93 - .L_92)
	.align		4
.L_92:
        /*0084*/ 	.word	index@(.nv.constant0._Z9updateampP6float2Pfiii)
        /*0088*/ 	.short	0x0380
        /*008a*/ 	.short	0x001c


	//----- nvinfo : EIATTR_SW_WAR
	.align		4
.L_93:
        /*008c*/ 	.byte	0x04, 0x36
        /*008e*/ 	.short	(.L_95 - .L_94)
.L_94:
        /*0090*/ 	.word	0x00000008
.L_95:


//--------------------- .nv.info._Z7mulamulP6float2S0_S0_PfS1_iiiiiii --------------------------
	.section	.nv.info._Z7mulamulP6float2S0_S0_PfS1_iiiiiii,"",@"SHT_CUDA_INFO"
	.sectionflags	@""
	.align	4


	//----- nvinfo : EIATTR_CUDA_API_VERSION
	.align		4
        /*0000*/ 	.byte	0x04, 0x37
        /*0002*/ 	.short	(.L_97 - .L_96)
.L_96:
        /*0004*/ 	.word	0x00000082


	//----- nvinfo : EIATTR_KPARAM_INFO
	.align		4
.L_97:
        /*0008*/ 	.byte	0x04, 0x17
        /*000a*/ 	.short	(.L_99 - .L_98)
.L_98:
        /*000c*/ 	.word	0x00000000
        /*0010*/ 	.short	0x000b
        /*0012*/ 	.short	0x0040
        /*0014*/ 	.byte	0x00, 0xf0, 0x11, 0x00


	//----- nvinfo : EIATTR_KPARAM_INFO
	.align		4
.L_99:
        /*0018*/ 	.byte	0x04, 0x17
        /*001a*/ 	.short	(.L_101 - .L_100)
.L_100:
        /*001c*/ 	.word	0x00000000
        /*0020*/ 	.short	0x000a
        /*0022*/ 	.short	0x003c
        /*0024*/ 	.byte	0x00, 0xf0, 0x11, 0x00


	//----- nvinfo : EIATTR_KPARAM_INFO
	.align		4
.L_101:
        /*0028*/ 	.byte	0x04, 0x17
        /*002a*/ 	.short	(.L_103 - .L_102)
.L_102:
        /*002c*/ 	.word	0x00000000
        /*0030*/ 	.short	0x0009
        /*0032*/ 	.short	0x0038
        /*0034*/ 	.byte	0x00, 0xf0, 0x11, 0x00


	//----- nvinfo : EIATTR_KPARAM_INFO
	.align		4
.L_103:
        /*0038*/ 	.byte	0x04, 0x17
        /*003a*/ 	.short	(.L_105 - .L_104)
.L_104:
        /*003c*/ 	.word	0x00000000
        /*0040*/ 	.short	0x0008
        /*0042*/ 	.short	0x0034
        /*0044*/ 	.byte	0x00, 0xf0, 0x11, 0x00


	//----- nvinfo : EIATTR_KPARAM_INFO
	.align		4
.L_105:
        /*0048*/ 	.byte	0x04, 0x17
        /*004a*/ 	.short	(.L_107 - .L_106)
.L_106:
        /*004c*/ 	.word	0x00000000
        /*0050*/ 	.short	0x0007
        /*0052*/ 	.short	0x0030
        /*0054*/ 	.byte	0x00, 0xf0, 0x11, 0x00


	//----- nvinfo : EIATTR_KPARAM_INFO
	.align		4
.L_107:
        /*0058*/ 	.byte	0x04, 0x17
        /*005a*/ 	.short	(.L_109 - .L_108)
.L_108:
        /*005c*/ 	.word	0x00000000
        /*0060*/ 	.short	0x0006
        /*0062*/ 	.short	0x002c
        /*0064*/ 	.byte	0x00, 0xf0, 0x11, 0x00


	//----- nvinfo : EIATTR_KPARAM_INFO
	.align		4
.L_109:
        /*0068*/ 	.byte	0x04, 0x17
        /*006a*/ 	.short	(.L_111 - .L_110)
.L_110:
        /*006c*/ 	.word	0x00000000
        /*0070*/ 	.short	0x0005
        /*0072*/ 	.short	0x0028
        /*0074*/ 	.byte	0x00, 0xf0, 0x11, 0x00


	//----- nvinfo : EIATTR_KPARAM_INFO
	.align		4
.L_111:
        /*0078*/ 	.byte	0x04, 0x17
        /*007a*/ 	.short	(.L_113 - .L_112)
.L_112:
        /*007c*/ 	.word	0x00000000
        /*0080*/ 	.short	0x0004
        /*0082*/ 	.short	0x0020
        /*0084*/ 	.byte	0x00, 0xf5, 0x21, 0x00


	//----- nvinfo : EIATTR_KPARAM_INFO
	.align		4
.L_113:
        /*0088*/ 	.byte	0x04, 0x17
        /*008a*/ 	.short	(.L_115 - .L_114)
.L_114:
        /*008c*/ 	.word	0x00000000
        /*0090*/ 	.short	0x0003
        /*0092*/ 	.short	0x0018
        /*0094*/ 	.byte	0x00, 0xf5, 0x21, 0x00


	//----- nvinfo : EIATTR_KPARAM_INFO
	.align		4
.L_115:
        /*0098*/ 	.byte	0x04, 0x17
        /*009a*/ 	.short	(.L_117 - .L_116)
.L_116:
        /*009c*/ 	.word	0x00000000
        /*00a0*/ 	.short	0x0002
        /*00a2*/ 	.short	0x0010
        /*00a4*/ 	.byte	0x00, 0xf5, 0x21, 0x00


	//----- nvinfo : EIATTR_KPARAM_INFO
	.align		4
.L_117:
        /*00a8*/ 	.byte	0x04, 0x17
        /*00aa*/ 	.short	(.L_119 - .L_118)
.L_118:
        /*00ac*/ 	.word	0x00000000
        /*00b0*/ 	.short	0x0001
        /*00b2*/ 	.short	0x0008
        /*00b4*/ 	.byte	0x00, 0xf5, 0x21, 0x00


	//----- nvinfo : EIATTR_KPARAM_INFO
	.align		4
.L_119:
        /*00b8*/ 	.byte	0x04, 0x17
        /*00ba*/ 	.short	(.L_121 - .L_120)
.L_120:
        /*00bc*/ 	.word	0x00000000
        /*00c0*/ 	.short	0x0000
        /*00c2*/ 	.short	0x0000
        /*00c4*/ 	.byte	0x00, 0xf5, 0x21, 0x00


	//----- nvinfo : EIATTR_SPARSE_MMA_MASK
	.align		4
.L_121:
        /*00c8*/ 	.byte	0x03, 0x50
        /*00ca*/ 	.short	0x0000


	//----- nvinfo : EIATTR_MAXREG_COUNT
	.align		4
        /*00cc*/ 	.byte	0x03, 0x1b
        /*00ce*/ 	.short	0x00ff


	//----- nvinfo : EIATTR_MERCURY_ISA_VERSION
	.align		4
        /*00d0*/ 	.byte	0x03, 0x5f
        /*00d2*/ 	.short	0x0101


	//----- nvinfo : EIATTR_VRC_CTA_INIT_COUNT
	.align		4
        /*00d4*/ 	.byte	0x02, 0x4a
	.zero		1
	.zero		1


	//----- nvinfo : EIATTR_EXIT_INSTR_OFFSETS
	.align		4
        /*00d8*/ 	.byte	0x04, 0x1c
        /*00da*/ 	.short	(.L_123 - .L_122)


	//   ....[0]....
.L_122:
        /*00dc*/ 	.word	0x00000140


	//   ....[1]....
        /*00e0*/ 	.word	0x00000210


	//   ....[2]....
        /*00e4*/ 	.word	0x00000500


	//----- nvinfo : EIATTR_CBANK_PARAM_SIZE
	.align		4
.L_123:
        /*00e8*/ 	.byte	0x03, 0x19
        /*00ea*/ 	.short	0x0044


	//----- nvinfo : EIATTR_PARAM_CBANK
	.align		4
        /*00ec*/ 	.byte	0x04, 0x0a
        /*00ee*/ 	.short	(.L_125 - .L_124)
	.align		4
.L_124:
        /*00f0*/ 	.word	index@(.nv.constant0._Z7mulamulP6float2S0_S0_PfS1_iiiiiii)
        /*00f4*/ 	.short	0x0380
        /*00f6*/ 	.short	0x0044


	//----- nvinfo : EIATTR_SW_WAR
	.align		4
.L_125:
        /*00f8*/ 	.byte	0x04, 0x36
        /*00fa*/ 	.short	(.L_127 - .L_126)
.L_126:
        /*00fc*/ 	.word	0x00000008
.L_127:


//--------------------- .nv.info._Z4mulaP6float2S0_S0_PfS1_iiiiiii --------------------------
	.section	.nv.info._Z4mulaP6float2S0_S0_PfS1_iiiiiii,"",@"SHT_CUDA_INFO"
	.sectionflags	@""
	.align	4


	//----- nvinfo : EIATTR_CUDA_API_VERSION
	.align		4
        /*0000*/ 	.byte	0x04, 0x37
        /*0002*/ 	.short	(.L_129 - .L_128)
.L_128:
        /*0004*/ 	.word	0x00000082


	//----- nvinfo : EIATTR_KPARAM_INFO
	.align		4
.L_129:
        /*0008*/ 	.byte	0x04, 0x17
        /*000a*/ 	.short	(.L_131 - .L_130)
.L_130:
        /*000c*/ 	.word	0x00000000
        /*0010*/ 	.short	0x000b
        /*0012*/ 	.short	0x0040
        /*0014*/ 	.byte	0x00, 0xf0, 0x11, 0x00


	//----- nvinfo : EIATTR_KPARAM_INFO
	.align		4
.L_131:
        /*0018*/ 	.byte	0x04, 0x17
        /*001a*/ 	.short	(.L_133 - .L_132)
.L_132:
        /*001c*/ 	.word	0x00000000
        /*0020*/ 	.short	0x000a
        /*0022*/ 	.short	0x003c
        /*0024*/ 	.byte	0x00, 0xf0, 0x11, 0x00


	//----- nvinfo : EIATTR_KPARAM_INFO
	.align		4
.L_133:
        /*0028*/ 	.byte	0x04, 0x17
        /*002a*/ 	.short	(.L_135 - .L_134)
.L_134:
        /*002c*/ 	.word	0x00000000
        /*0030*/ 	.short	0x0009
        /*0032*/ 	.short	0x0038
        /*0034*/ 	.byte	0x00, 0xf0, 0x11, 0x00


	//----- nvinfo : EIATTR_KPARAM_INFO
	.align		4
.L_135:
        /*0038*/ 	.byte	0x04, 0x17
        /*003a*/ 	.short	(.L_137 - .L_136)
.L_136:
        /*003c*/ 	.word	0x00000000
        /*0040*/ 	.short	0x0008
        /*0042*/ 	.short	0x0034
        /*0044*/ 	.byte	0x00, 0xf0, 0x11, 0x00


	//----- nvinfo : EIATTR_KPARAM_INFO
	.align		4
.L_137:
        /*0048*/ 	.byte	0x04, 0x17
        /*004a*/ 	.short	(.L_139 - .L_138)
.L_138:
        /*004c*/ 	.word	0x00000000
        /*0050*/ 	.short	0x0007
        /*0052*/ 	.short	0x0030
        /*0054*/ 	.byte	0x00, 0xf0, 0x11, 0x00


	//----- nvinfo : EIATTR_KPARAM_INFO
	.align		4
.L_139:
        /*0058*/ 	.byte	0x04, 0x17
        /*005a*/ 	.short	(.L_141 - .L_140)
.L_140:
        /*005c*/ 	.word	0x00000000
        /*0060*/ 	.short	0x0006
        /*0062*/ 	.short	0x002c
        /*0064*/ 	.byte	0x00, 0xf0, 0x11, 0x00


	//----- nvinfo : EIATTR_KPARAM_INFO
	.align		4
.L_141:
        /*0068*/ 	.byte	0x04, 0x17
        /*006a*/ 	.short	(.L_143 - .L_142)
.L_142:
        /*006c*/ 	.word	0x00000000
        /*0070*/ 	.short	0x0005
        /*0072*/ 	.short	0x0028
        /*0074*/ 	.byte	0x00, 0xf0, 0x11, 0x00


	//----- nvinfo : EIATTR_KPARAM_INFO
	.align		4
.L_143:
        /*0078*/ 	.byte	0x04, 0x17
        /*007a*/ 	.short	(.L_145 - .L_144)
.L_144:
        /*007c*/ 	.word	0x00000000
        /*0080*/ 	.short	0x0004
        /*0082*/ 	.short	0x0020
        /*0084*/ 	.byte	0x00, 0xf5, 0x21, 0x00


	//----- nvinfo : EIATTR_KPARAM_INFO
	.align		4
.L_145:
        /*0088*/ 	.byte	0x04, 0x17
        /*008a*/ 	.short	(.L_147 - .L_146)
.L_146:
        /*008c*/ 	.word	0x00000000
        /*0090*/ 	.short	0x0003
        /*0092*/ 	.short	0x0018
        /*0094*/ 	.byte	0x00, 0xf5, 0x21, 0x00


	//----- nvinfo : EIATTR_KPARAM_INFO
	.align		4
.L_147:
        /*0098*/ 	.byte	0x04, 0x17
        /*009a*/ 	.short	(.L_149 - .L_148)
.L_148:
        /*009c*/ 	.word	0x00000000
        /*00a0*/ 	.short	0x0002
        /*00a2*/ 	.short	0x0010
        /*00a4*/ 	.byte	0x00, 0xf5, 0x21, 0x00


	//----- nvinfo : EIATTR_KPARAM_INFO
	.align		4
.L_149:
        /*00a8*/ 	.byte	0x04, 0x17
        /*00aa*/ 	.short	(.L_151 - .L_150)
.L_150:
        /*00ac*/ 	.word	0x00000000
        /*00b0*/ 	.short	0x0001
        /*00b2*/ 	.short	0x0008
        /*00b4*/ 	.byte	0x00, 0xf5, 0x21, 0x00


	//----- nvinfo : EIATTR_KPARAM_INFO
	.align		4
.L_151:
        /*00b8*/ 	.byte	0x04, 0x17
        /*00ba*/ 	.short	(.L_153 - .L_152)
.L_152:
        /*00bc*/ 	.word	0x00000000
        /*00c0*/ 	.short	0x0000
        /*00c2*/ 	.short	0x0000
        /*00c4*/ 	.byte	0x00, 0xf5, 0x21, 0x00


	//----- nvinfo : EIATTR_SPARSE_MMA_MASK
	.align		4
.L_153:
        /*00c8*/ 	.byte	0x03, 0x50
        /*00ca*/ 	.short	0x0000


	//----- nvinfo : EIATTR_MAXREG_COUNT
	.align		4
        /*00cc*/ 	.byte	0x03, 0x1b
        /*00ce*/ 	.short	0x00ff


	//----- nvinfo : EIATTR_MERCURY_ISA_VERSION
	.align		4
        /*00d0*/ 	.byte	0x03, 0x5f
        /*00d2*/ 	.short	0x0101


	//----- nvinfo : EIATTR_VRC_CTA_INIT_COUNT
	.align		4
        /*00d4*/ 	.byte	0x02, 0x4a
	.zero		1
	.zero		1


	//----- nvinfo : EIATTR_EXIT_INSTR_OFFSETS
	.align		4
        /*00d8*/ 	.byte	0x04, 0x1c
        /*00da*/ 	.short	(.L_155 - .L_154)


	//   ....[0]....
.L_154:
        /*00dc*/ 	.word	0x00000140


	//   ....[1]....
        /*00e0*/ 	.word	0x00000210


	//   ....[2]....
        /*00e4*/ 	.word	0x00000750


	//----- nvinfo : EIATTR_CRS_STACK_SIZE
	.align		4
.L_155:
        /*00e8*/ 	.byte	0x04, 0x1e
        /*00ea*/ 	.short	(.L_157 - .L_156)
.L_156:
        /*00ec*/ 	.word	0x00000000


	//----- nvinfo : EIATTR_CBANK_PARAM_SIZE
	.align		4
.L_157:
        /*00f0*/ 	.byte	0x03, 0x19
        /*00f2*/ 	.short	0x0044


	//----- nvinfo : EIATTR_PARAM_CBANK
	.align		4
        /*00f4*/ 	.byte	0x04, 0x0a
        /*00f6*/ 	.short	(.L_159 - .L_158)
	.align		4
.L_158:
        /*00f8*/ 	.word	index@(.nv.constant0._Z4mulaP6float2S0_S0_PfS1_iiiiiii)
        /*00fc*/ 	.short	0x0380
        /*00fe*/ 	.short	0x0044


	//----- nvinfo : EIATTR_SW_WAR
	.align		4
.L_159:
        /*0100*/ 	.byte	0x04, 0x36
        /*0102*/ 	.short	(.L_161 - .L_160)
.L_160:
        /*0104*/ 	.word	0x00000008
.L_161:


//--------------------- .nv.info._Z3mulP6float2S0_S0_PfS1_iiiiiii --------------------------
	.section	.nv.info._Z3mulP6float2S0_S0_PfS1_iiiiiii,"",@"SHT_CUDA_INFO"
	.sectionflags	@""
	.align	4


	//----- nvinfo : EIATTR_CUDA_API_VERSION
	.align		4
        /*0000*/ 	.byte	0x04, 0x37
        /*0002*/ 	.short	(.L_163 - .L_162)
.L_162:
        /*0004*/ 	.word	0x00000082


	//----- nvinfo : EIATTR_KPARAM_INFO
	.align		4
.L_163:
        /*0008*/ 	.byte	0x04, 0x17
        /*000a*/ 	.short	(.L_165 - .L_164)
.L_164:
        /*000c*/ 	.word	0x00000000
        /*0010*/ 	.short	0x000b
        /*0012*/ 	.short	0x0040
        /*0014*/ 	.byte	0x00, 0xf0, 0x11, 0x00


	//----- nvinfo : EIATTR_KPARAM_INFO
	.align		4
.L_165:
        /*0018*/ 	.byte	0x04, 0x17
        /*001a*/ 	.short	(.L_167 - .L_166)
.L_166:
        /*001c*/ 	.word	0x00000000
        /*0020*/ 	.short	0x000a
        /*0022*/ 	.short	0x003c
        /*0024*/ 	.byte	0x00, 0xf0, 0x11, 0x00


	//----- nvinfo : EIATTR_KPARAM_INFO
	.align		4
.L_167:
        /*0028*/ 	.byte	0x04, 0x17
        /*002a*/ 	.short	(.L_169 - .L_168)
.L_168:
        /*002c*/ 	.word	0x00000000
        /*0030*/ 	.short	0x0009
        /*0032*/ 	.short	0x0038
        /*0034*/ 	.byte	0x00, 0xf0, 0x11, 0x00


	//----- nvinfo : EIATTR_KPARAM_INFO
	.align		4
.L_169:
        /*0038*/ 	.byte	0x04, 0x17
        /*003a*/ 	.short	(.L_171 - .L_170)
.L_170:
        /*003c*/ 	.word	0x00000000
        /*0040*/ 	.short	0x0008
        /*0042*/ 	.short	0x0034
        /*0044*/ 	.byte	0x00, 0xf0, 0x11, 0x00


	//----- nvinfo : EIATTR_KPARAM_INFO
	.align		4
.L_171:
        /*0048*/ 	.byte	0x04, 0x17
        /*004a*/ 	.short	(.L_173 - .L_172)
.L_172:
        /*004c*/ 	.word	0x00000000
        /*0050*/ 	.short	0x0007
        /*0052*/ 	.short	0x0030
        /*0054*/ 	.byte	0x00, 0xf0, 0x11, 0x00


	//----- nvinfo : EIATTR_KPARAM_INFO
	.align		4
.L_173:
        /*0058*/ 	.byte	0x04, 0x17
        /*005a*/ 	.short	(.L_175 - .L_174)
.L_174:
        /*005c*/ 	.word	0x00000000
        /*0060*/ 	.short	0x0006
        /*0062*/ 	.short	0x002c
        /*0064*/ 	.byte	0x00, 0xf0, 0x11, 0x00


	//----- nvinfo : EIATTR_KPARAM_INFO
	.align		4
.L_175:
        /*0068*/ 	.byte	0x04, 0x17
        /*006a*/ 	.short	(.L_177 - .L_176)
.L_176:
        /*006c*/ 	.word	0x00000000
        /*0070*/ 	.short	0x0005
        /*0072*/ 	.short	0x0028
        /*0074*/ 	.byte	0x00, 0xf0, 0x11, 0x00


	//----- nvinfo : EIATTR_KPARAM_INFO
	.align		4
.L_177:
        /*0078*/ 	.byte	0x04, 0x17
        /*007a*/ 	.short	(.L_179 - .L_178)
.L_178:
        /*007c*/ 	.word	0x00000000
        /*0080*/ 	.short	0x0004
        /*0082*/ 	.short	0x0020
        /*0084*/ 	.byte	0x00, 0xf5, 0x21, 0x00


	//----- nvinfo : EIATTR_KPARAM_INFO
	.align		4
.L_179:
        /*0088*/ 	.byte	0x04, 0x17
        /*008a*/ 	.short	(.L_181 - .L_180)
.L_180:
        /*008c*/ 	.word	0x00000000
        /*0090*/ 	.short	0x0003
        /*0092*/ 	.short	0x0018
        /*0094*/ 	.byte	0x00, 0xf5, 0x21, 0x00


	//----- nvinfo : EIATTR_KPARAM_INFO
	.align		4
.L_181:
        /*0098*/ 	.byte	0x04, 0x17
        /*009a*/ 	.short	(.L_183 - .L_182)
.L_182:
        /*009c*/ 	.word	0x00000000
        /*00a0*/ 	.short	0x0002
        /*00a2*/ 	.short	0x0010
        /*00a4*/ 	.byte	0x00, 0xf5, 0x21, 0x00


	//----- nvinfo : EIATTR_KPARAM_INFO
	.align		4
.L_183:
        /*00a8*/ 	.byte	0x04, 0x17
        /*00aa*/ 	.short	(.L_185 - .L_184)
.L_184:
        /*00ac*/ 	.word	0x00000000
        /*00b0*/ 	.short	0x0001
        /*00b2*/ 	.short	0x0008
        /*00b4*/ 	.byte	0x00, 0xf5, 0x21, 0x00


	//----- nvinfo : EIATTR_KPARAM_INFO
	.align		4
.L_185:
        /*00b8*/ 	.byte	0x04, 0x17
        /*00ba*/ 	.short	(.L_187 - .L_186)
.L_186:
        /*00bc*/ 	.word	0x00000000
        /*00c0*/ 	.short	0x0000
        /*00c2*/ 	.short	0x0000
        /*00c4*/ 	.byte	0x00, 0xf5, 0x21, 0x00


	//----- nvinfo : EIATTR_SPARSE_MMA_MASK
	.align		4
.L_187:
        /*00c8*/ 	.byte	0x03, 0x50
        /*00ca*/ 	.short	0x0000


	//----- nvinfo : EIATTR_MAXREG_COUNT
	.align		4
        /*00cc*/ 	.byte	0x03, 0x1b
        /*00ce*/ 	.short	0x00ff


	//----- nvinfo : EIATTR_MERCURY_ISA_VERSION
	.align		4
        /*00d0*/ 	.byte	0x03, 0x5f
        /*00d2*/ 	.short	0x0101


	//----- nvinfo : EIATTR_VRC_CTA_INIT_COUNT
	.align		4
        /*00d4*/ 	.byte	0x02, 0x4a
	.zero		1
	.zero		1


	//----- nvinfo : EIATTR_EXIT_INSTR_OFFSETS
	.align		4
        /*00d8*/ 	.byte	0x04, 0x1c
        /*00da*/ 	.short	(.L_189 - .L_188)


	//   ....[0]....
.L_188:
        /*00dc*/ 	.word	0x00000140


	//   ....[1]....
        /*00e0*/ 	.word	0x00000210


	//   ....[2]....
        /*00e4*/ 	.word	0x00000770


	//----- nvinfo : EIATTR_CRS_STACK_SIZE
	.align		4
.L_189:
        /*00e8*/ 	.byte	0x04, 0x1e
        /*00ea*/ 	.short	(.L_191 - .L_190)
.L_190:
        /*00ec*/ 	.word	0x00000000


	//----- nvinfo : EIATTR_CBANK_PARAM_SIZE
	.align		4
.L_191:
        /*00f0*/ 	.byte	0x03, 0x19
        /*00f2*/ 	.short	0x0044


	//----- nvinfo : EIATTR_PARAM_CBANK
	.align		4
        /*00f4*/ 	.byte	0x04, 0x0a
        /*00f6*/ 	.short	(.L_193 - .L_192)
	.align		4
.L_192:
        /*00f8*/ 	.word	index@(.nv.constant0._Z3mulP6float2S0_S0_PfS1_iiiiiii)
        /*00fc*/ 	.short	0x0380
        /*00fe*/ 	.short	0x0044


	//----- nvinfo : EIATTR_SW_WAR
	.align		4
.L_193:
        /*0100*/ 	.byte	0x04, 0x36
        /*0102*/ 	.short	(.L_195 - .L_194)
.L_194:
        /*0104*/ 	.word	0x00000008
.L_195:


//--------------------- .nv.callgraph             --------------------------
	.section	.nv.callgraph,"",@"SHT_CUDA_CALLGRAPH"
	.align	4
	.sectionentsize	8
	.align		4
        /*0000*/ 	.word	0x00000000
	.align		4
        /*0004*/ 	.word	0xffffffff
	.align		4
        /*0008*/ 	.word	0x00000000
	.align		4
        /*000c*/ 	.word	0xfffffffe
	.align		4
        /*0010*/ 	.word	0x00000000
	.align		4
        /*0014*/ 	.word	0xfffffffd
	.align		4
        /*0018*/ 	.word	0x00000000
	.align		4
        /*001c*/ 	.word	0xfffffffc


//--------------------- .text._Z9updatepsiP6float2S0_S0_S0_S0_fffiii --------------------------
	.section	.text._Z9updatepsiP6float2S0_S0_S0_S0_fffiii,"ax",@progbits
	.align	128
        .global         _Z9updatepsiP6float2S0_S0_S0_S0_fffiii
        .type           _Z9updatepsiP6float2S0_S0_S0_S0_fffiii,@function
        .size           _Z9updatepsiP6float2S0_S0_S0_S0_fffiii,(.L_x_62 - _Z9updatepsiP6float2S0_S0_S0_S0_fffiii)
        .other          _Z9updatepsiP6float2S0_S0_S0_S0_fffiii,@"STO_CUDA_ENTRY STV_DEFAULT"
_Z9updatepsiP6float2S0_S0_S0_S0_fffiii:
.text._Z9updatepsiP6float2S0_S0_S0_S0_fffiii:
[----:B------:R-:W-:Y:S01]  /*0000*/  LDC R1, c[0x0][0x37c] ;  /* 0x0000df00ff017b82 */ /* 0x000fe20000000800 */
[----:B------:R-:W0:Y:S01]  /*0010*/  S2R R0, SR_CTAID.Y ;  /* 0x0000000000007919 */ /* 0x000e220000002600 */
[----:B------:R-:W1:Y:S01]  /*0020*/  LDCU UR4, c[0x0][0x360] ;  /* 0x00006c00ff0477ac */ /* 0x000e620008000800 */
[----:B------:R-:W0:Y:S01]  /*0030*/  S2R R3, SR_TID.Y ;  /* 0x0000000000037919 */ /* 0x000e220000002200 */
[----:B------:R-:W0:Y:S01]  /*0040*/  LDCU UR5, c[0x0][0x364] ;  /* 0x00006c80ff0577ac */ /* 0x000e220008000800 */
[----:B------:R-:W1:Y:S01]  /*0050*/  S2R R13, SR_CTAID.X ;  /* 0x00000000000d7919 */ /* 0x000e620000002500 */
[----:B------:R-:W2:Y:S01]  /*0060*/  LDCU.64 UR8, c[0x0][0x3b8] ;  /* 0x00007700ff0877ac */ /* 0x000ea20008000a00 */
[----:B------:R-:W1:Y:S01]  /*0070*/  S2R R2, SR_TID.X ;  /* 0x0000000000027919 */ /* 0x000e620000002100 */
[----:B------:R-:W3:Y:S01]  /*0080*/  LDCU UR6, c[0x0][0x368] ;  /* 0x00006d00ff0677ac */ /* 0x000ee20008000800 */
[----:B------:R-:W3:Y:S01]  /*0090*/  S2R R5, SR_CTAID.Z ;  /* 0x0000000000057919 */ /* 0x000ee20000002700 */
[----:B------:R-:W4:Y:S01]  /*00a0*/  LDCU UR7, c[0x0][0x3b4] ;  /* 0x00007680ff0777ac */ /* 0x000f220008000800 */
[----:B------:R-:W3:Y:S01]  /*00b0*/  S2R R4, SR_TID.Z ;  /* 0x0000000000047919 */ /* 0x000ee20000002300 */
[----:B0-----:R-:W-:-:S05]  /*00c0*/  IMAD R0, R0, UR5, R3 ;  /* 0x0000000500007c24 */ /* 0x001fca000f8e0203 */
[----:B--2---:R-:W-:Y:S01]  /*00d0*/  ISETP.GE.AND P0, PT, R0, UR8, PT ;  /* 0x0000000800007c0c */ /* 0x004fe2000bf06270 */
[----:B-1----:R-:W-:-:S05]  /*00e0*/  IMAD R13, R13, UR4, R2 ;  /* 0x000000040d0d7c24 */ /* 0x002fca000f8e0202 */
[----:B------:R-:W-:Y:S01]  /*00f0*/  ISETP.GE.OR P0, PT, R13, UR9, P0 ;  /* 0x000000090d007c0c */ /* 0x000fe20008706670 */
[----:B---3--:R-:W-:-:S05]  /*0100*/  IMAD R5, R5, UR6, R4 ;  /* 0x0000000605057c24 */ /* 0x008fca000f8e0204 */
[----:B----4-:R-:W-:-:S13]  /*0110*/  ISETP.GE.OR P0, PT, R5, UR7, P0 ;  /* 0x0000000705007c0c */ /* 0x010fda0008706670 */
[----:B------:R-:W-:Y:S05]  /*0120*/  @P0 EXIT ;  /* 0x000000000000094d */ /* 0x000fea0003800000 */
[----:B------:R-:W0:Y:S01]  /*0130*/  LDC.64 R2, c[0x0][0x3a0] ;  /* 0x0000e800ff027b82 */ /* 0x000e220000000a00 */
[----:B------:R-:W1:Y:S01]  /*0140*/  LDCU.64 UR4, c[0x0][0x358] ;  /* 0x00006b00ff0477ac */ /* 0x000e620008000a00 */
[----:B------:R-:W-:-:S04]  /*0150*/  IMAD R0, R5, UR8, R0 ;  /* 0x0000000805007c24 */ /* 0x000fc8000f8e0200 */
[----:B------:R-:W-:Y:S02]  /*0160*/  IMAD R13, R0, UR9, R13 ;  /* 0x00000009000d7c24 */ /* 0x000fe4000f8e020d */
[----:B------:R-:W2:Y:S08]  /*0170*/  LDC.64 R8, c[0x0][0x388] ;  /* 0x0000e200ff087b82 */ /* 0x000eb00000000a00 */
[----:B------:R-:W3:Y:S01]  /*0180*/  LDC.64 R6, c[0x0][0x380] ;  /* 0x0000e000ff067b82 */ /* 0x000ee20000000a00 */
[----:B0-----:R-:W-:-:S07]  /*0190*/  IMAD.WIDE R2, R13, 0x8, R2 ;  /* 0x000000080d027825 */ /* 0x001fce00078e0202 */
[----:B------:R-:W0:Y:S01]  /*01a0*/  LDC.64 R18, c[0x0][0x3a8] ;  /* 0x0000ea00ff127b82 */ /* 0x000e220000000a00 */
[----:B-1----:R-:W4:Y:S01]  /*01b0*/  LDG.E.64 R2, desc[UR4][R2.64] ;  /* 0x0000000402027981 */ /* 0x002f22000c1e1b00 */
[----:B--2---:R-:W-:-:S06]  /*01c0*/  IMAD.WIDE R8, R13, 0x8, R8 ;  /* 0x000000080d087825 */ /* 0x004fcc00078e0208 */
[----:B------:R-:W5:Y:S01]  /*01d0*/  LDG.E.64 R8, desc[UR4][R8.64] ;  /* 0x0000000408087981 */ /* 0x000f62000c1e1b00 */
[----:B---3--:R-:W-:-:S05]  /*01e0*/  IMAD.WIDE R6, R13, 0x8, R6 ;  /* 0x000000080d067825 */ /* 0x008fca00078e0206 */
[----:B------:R1:W5:Y:S01]  /*01f0*/  LDG.E.64 R10, desc[UR4][R6.64] ;  /* 0x00000004060a7981 */ /* 0x000362000c1e1b00 */
[----:B0-----:R-:W0:Y:S01]  /*0200*/  MUFU.RCP R5, R18 ;  /* 0x0000001200057308 */ /* 0x001e220000001000 */
[----:B------:R-:W-:Y:S01]  /*0210*/  FMUL R16, R18, R19 ;  /* 0x0000001312107220 */ /* 0x000fe20000400000 */
[----:B------:R-:W-:Y:S01]  /*0220*/  BSSY.RECONVERGENT B0, `(.L_x_0) ;  /* 0x000000f000007945 */ /* 0x000fe20003800200 */
[----:B0-----:R-:W-:-:S04]  /*0230*/  FFMA R0, R5, -R18, 1 ;  /* 0x3f80000005007423 */ /* 0x001fc80000000812 */
[----:B------:R-:W-:Y:S01]  /*0240*/  FFMA R5, R5, R0, R5 ;  /* 0x0000000005057223 */ /* 0x000fe20000000005 */
[----:B------:R-:W-:Y:S01]  /*0250*/  FADD R4, -R16, 1 ;  /* 0x3f80000010047421 */ /* 0x000fe20000000100 */
[----:B----4-:R-:W0:Y:S02]  /*0260*/  FCHK P0, R2, R18 ;  /* 0x0000001202007302 */ /* 0x010e240000000000 */
[----:B------:R-:W-:-:S04]  /*0270*/  FFMA R15, R2, R5, RZ ;  /* 0x00000005020f7223 */ /* 0x000fc800000000ff */
[----:B------:R-:W-:-:S04]  /*0280*/  FFMA R0, R15, -R18, R2 ;  /* 0x800000120f007223 */ /* 0x000fc80000000002 */
[----:B------:R-:W-:Y:S01]  /*0290*/  FFMA R5, R5, R0, R15 ;  /* 0x0000000005057223 */ /* 0x000fe2000000000f */
[----:B01----:R-:W-:Y:S06]  /*02a0*/  @!P0 BRA `(.L_x_1) ;  /* 0x0000000000188947 */ /* 0x003fec0003800000 */
[----:B------:R-:W0:Y:S01]  /*02b0*/  LDCU UR6, c[0x0][0x3a8] ;  /* 0x00007500ff0677ac */ /* 0x000e220008000800 */
[----:B------:R-:W-:Y:S02]  /*02c0*/  MOV R0, R2 ;  /* 0x0000000200007202 */ /* 0x000fe40000000f00 */
[----:B------:R-:W-:Y:S01]  /*02d0*/  MOV R12, 0x300 ;  /* 0x00000300000c7802 */ /* 0x000fe20000000f00 */
[----:B0-----:R-:W-:-:S07]  /*02e0*/  IMAD.U32 R5, RZ, RZ, UR6 ;  /* 0x00000006ff057e24 */ /* 0x001fce000f8e00ff */
[----:B-----5:R-:W-:Y:S05]  /*02f0*/  CALL.REL.NOINC `($__internal_0_$__cuda_sm3x_div_rn_noftz_f32_slowpath) ;  /* 0x0000000400247944 */ /* 0x020fea0003c00000 */
[----:B------:R-:W-:-:S07]  /*0300*/  MOV R5, R0 ;  /* 0x0000000000057202 */ /* 0x000fce0000000f00 */
.L_x_1:
[----:B------:R-:W-:Y:S05]  /*0310*/  BSYNC.RECONVERGENT B0 ;  /* 0x0000000000007941 */ /* 0x000fea0003800200 */
.L_x_0:
[----:B------:R-:W0:Y:S08]  /*0320*/  LDC.64 R14, c[0x0][0x390] ;  /* 0x0000e400ff0e7b82 */ /* 0x000e300000000a00 */
[----:B------:R-:W1:Y:S08]  /*0330*/  LDC.64 R18, c[0x0][0x398] ;  /* 0x0000e600ff127b82 */ /* 0x000e700000000a00 */
[----:B------:R-:W2:Y:S01]  /*0340*/  LDC R21, c[0x0][0x3b0] ;  /* 0x0000ec00ff157b82 */ /* 0x000ea20000000800 */
[----:B0-----:R-:W-:-:S07]  /*0350*/  IMAD.WIDE R14, R13, 0x8, R14 ;  /* 0x000000080d0e7825 */ /* 0x001fce00078e020e */
[----:B------:R-:W0:Y:S01]  /*0360*/  LDC R17, c[0x0][0x3ac] ;  /* 0x0000eb00ff117b82 */ /* 0x000e220000000800 */
[----:B------:R-:W3:Y:S01]  /*0370*/  LDG.E.64 R14, desc[UR4][R14.64] ;  /* 0x000000040e0e7981 */ /* 0x000ee2000c1e1b00 */
[----:B-1----:R-:W-:-:S06]  /*0380*/  IMAD.WIDE R12, R13, 0x8, R18 ;  /* 0x000000080d0c7825 */ /* 0x002fcc00078e0212 */
[----:B------:R-:W3:Y:S01]  /*0390*/  LDG.E.64 R12, desc[UR4][R12.64] ;  /* 0x000000040c0c7981 */ /* 0x000ee2000c1e1b00 */
[----:B--2---:R-:W1:Y:S01]  /*03a0*/  MUFU.RCP R2, R21 ;  /* 0x0000001500027308 */ /* 0x004e620000001000 */
[----:B0-----:R-:W-:Y:S01]  /*03b0*/  FMUL R17, R17, 0.5 ;  /* 0x3f00000011117820 */ /* 0x001fe20000400000 */
[----:B-----5:R-:W-:Y:S01]  /*03c0*/  FADD R5, R8, -R5 ;  /* 0x8000000508057221 */ /* 0x020fe20000000000 */
[----:B-1----:R-:W-:-:S04]  /*03d0*/  FFMA R19, R2, -R21, 1 ;  /* 0x3f80000002137423 */ /* 0x002fc80000000815 */
[----:B------:R-:W-:Y:S01]  /*03e0*/  FFMA R19, R2, R19, R2 ;  /* 0x0000001302137223 */ /* 0x000fe20000000002 */
[----:B------:R-:W-:Y:S01]  /*03f0*/  FMUL R5, R16, R5 ;  /* 0x0000000510057220 */ /* 0x000fe20000400000 */
[----:B------:R-:W-:Y:S03]  /*0400*/  BSSY.RECONVERGENT B0, `(.L_x_2) ;  /* 0x000000e000007945 */ /* 0x000fe60003800200 */
[----:B------:R-:W-:Y:S01]  /*0410*/  FFMA R2, R4, R10, R5 ;  /* 0x0000000a04027223 */ /* 0x000fe20000000005 */
[----:B---3--:R-:W-:-:S04]  /*0420*/  FADD R0, R14, -R12 ;  /* 0x8000000c0e007221 */ /* 0x008fc80000000000 */
[----:B------:R-:W-:-:S04]  /*0430*/  FMUL R0, R17, R0 ;  /* 0x0000000011007220 */ /* 0x000fc80000400000 */
[----:B------:R-:W0:Y:S01]  /*0440*/  FCHK P0, R0, R21 ;  /* 0x0000001500007302 */ /* 0x000e220000000000 */
[----:B------:R-:W-:-:S04]  /*0450*/  FFMA R8, R0, R19, RZ ;  /* 0x0000001300087223 */ /* 0x000fc800000000ff */
[----:B------:R-:W-:-:S04]  /*0460*/  FFMA R12, R8, -R21, R0 ;  /* 0x80000015080c7223 */ /* 0x000fc80000000000 */
[----:B------:R-:W-:Y:S01]  /*0470*/  FFMA R19, R19, R12, R8 ;  /* 0x0000000c13137223 */ /* 0x000fe20000000008 */
[----:B0-----:R-:W-:Y:S06]  /*0480*/  @!P0 BRA `(.L_x_3) ;  /* 0x0000000000148947 */ /* 0x001fec0003800000 */
[----:B------:R-:W0:Y:S01]  /*0490*/  LDCU UR6, c[0x0][0x3b0] ;  /* 0x00007600ff0677ac */ /* 0x000e220008000800 */
[----:B------:R-:W-:Y:S01]  /*04a0*/  MOV R12, 0x4d0 ;  /* 0x000004d0000c7802 */ /* 0x000fe20000000f00 */
[----:B0-----:R-:W-:-:S07]  /*04b0*/  IMAD.U32 R5, RZ, RZ, UR6 ;  /* 0x00000006ff057e24 */ /* 0x001fce000f8e00ff */
[----:B------:R-:W-:Y:S05]  /*04c0*/  CALL.REL.NOINC `($__internal_0_$__cuda_sm3x_div_rn_noftz_f32_slowpath) ;  /* 0x0000000000b07944 */ /* 0x000fea0003c00000 */
[----:B------:R-:W-:-:S07]  /*04d0*/  MOV R19, R0 ;  /* 0x0000000000137202 */ /* 0x000fce0000000f00 */
.L_x_3:
[----:B------:R-:W-:Y:S05]  /*04e0*/  BSYNC.RECONVERGENT B0 ;  /* 0x0000000000007941 */ /* 0x000fea0003800200 */
.L_x_2:
[----:B------:R-:W0:Y:S01]  /*04f0*/  LDC R10, c[0x0][0x3a8] ;  /* 0x0000ea00ff0a7b82 */ /* 0x000e220000000800 */
[----:B------:R-:W-:Y:S01]  /*0500*/  BSSY.RECONVERGENT B0, `(.L_x_4) ;  /* 0x0000010000007945 */ /* 0x000fe20003800200 */
[----:B------:R-:W-:Y:S01]  /*0510*/  FADD R2, R2, R19 ;  /* 0x0000001302027221 */ /* 0x000fe20000000000 */
[----:B0-----:R-:W0:Y:S08]  /*0520*/  MUFU.RCP R5, R10 ;  /* 0x0000000a00057308 */ /* 0x001e300000001000 */
[----:B------:R-:W1:Y:S01]  /*0530*/  FCHK P0, R3, R10 ;  /* 0x0000000a03007302 */ /* 0x000e620000000000 */
[----:B0-----:R-:W-:-:S04]  /*0540*/  FFMA R0, R5, -R10, 1 ;  /* 0x3f80000005007423 */ /* 0x001fc8000000080a */
[----:B------:R-:W-:-:S04]  /*0550*/  FFMA R21, R5, R0, R5 ;  /* 0x0000000005157223 */ /* 0x000fc80000000005 */
[----:B------:R-:W-:-:S04]  /*0560*/  FFMA R0, R3, R21, RZ ;  /* 0x0000001503007223 */ /* 0x000fc800000000ff */
[----:B------:R-:W-:-:S04]  /*0570*/  FFMA R5, R0, -R10, R3 ;  /* 0x8000000a00057223 */ /* 0x000fc80000000003 */
[----:B------:R-:W-:Y:S01]  /*0580*/  FFMA R8, R21, R5, R0 ;  /* 0x0000000515087223 */ /* 0x000fe20000000000 */
[----:B-1----:R-:W-:Y:S06]  /*0590*/  @!P0 BRA `(.L_x_5) ;  /* 0x0000000000188947 */ /* 0x002fec0003800000 */
[----:B------:R-:W0:Y:S01]  /*05a0*/  LDCU UR6, c[0x0][0x3a8] ;  /* 0x00007500ff0677ac */ /* 0x000e220008000800 */
[----:B------:R-:W-:Y:S01]  /*05b0*/  IMAD.MOV.U32 R0, RZ, RZ, R3 ;  /* 0x000000ffff007224 */ /* 0x000fe200078e0003 */
[----:B------:R-:W-:Y:S02]  /*05c0*/  MOV R12, 0x5f0 ;  /* 0x000005f0000c7802 */ /* 0x000fe40000000f00 */
[----:B0-----:R-:W-:-:S07]  /*05d0*/  MOV R5, UR6 ;  /* 0x0000000600057c02 */ /* 0x001fce0008000f00 */
[----:B------:R-:W-:Y:S05]  /*05e0*/  CALL.REL.NOINC `($__internal_0_$__cuda_sm3x_div_rn_noftz_f32_slowpath) ;  /* 0x0000000000687944 */ /* 0x000fea0003c00000 */
[----:B------:R-:W-:-:S07]  /*05f0*/  IMAD.MOV.U32 R8, RZ, RZ, R0 ;  /* 0x000000ffff087224 */ /* 0x000fce00078e0000 */
.L_x_5:
[----:B------:R-:W-:Y:S05]  /*0600*/  BSYNC.RECONVERGENT B0 ;  /* 0x0000000000007941 */ /* 0x000fea0003800200 */
.L_x_4:
[----:B------:R-:W0:Y:S01]  /*0610*/  LDC R10, c[0x0][0x3b0] ;  /* 0x0000ec00ff0a7b82 */ /* 0x000e220000000800 */
[----:B------:R-:W-:Y:S01]  /*0620*/  FADD R0, R15, -R13 ;  /* 0x8000000d0f007221 */ /* 0x000fe20000000000 */
[----:B------:R-:W-:Y:S01]  /*0630*/  FADD R9, R9, -R8 ;  /* 0x8000000809097221 */ /* 0x000fe20000000000 */
[----:B------:R-:W-:Y:S02]  /*0640*/  BSSY.RECONVERGENT B0, `(.L_x_6) ;  /* 0x0000011000007945 */ /* 0x000fe40003800200 */
[----:B------:R-:W-:Y:S01]  /*0650*/  FMUL R17, R17, R0 ;  /* 0x0000000011117220 */ /* 0x000fe20000400000 */
[----:B0-----:R-:W0:Y:S08]  /*0660*/  MUFU.RCP R3, R10 ;  /* 0x0000000a00037308 */ /* 0x001e300000001000 */
[----:B------:R-:W1:Y:S01]  /*0670*/  FCHK P0, R17, R10 ;  /* 0x0000000a11007302 */ /* 0x000e620000000000 */
[----:B0-----:R-:W-:-:S04]  /*0680*/  FFMA R12, R3, -R10, 1 ;  /* 0x3f800000030c7423 */ /* 0x001fc8000000080a */
[----:B------:R-:W-:Y:S01]  /*0690*/  FFMA R0, R3, R12, R3 ;  /* 0x0000000c03007223 */ /* 0x000fe20000000003 */
[----:B------:R-:W-:-:S03]  /*06a0*/  FMUL R3, R16, R9 ;  /* 0x0000000910037220 */ /* 0x000fc60000400000 */
[----:B------:R-:W-:Y:S01]  /*06b0*/  FFMA R5, R0, R17, RZ ;  /* 0x0000001100057223 */ /* 0x000fe200000000ff */
[----:B------:R-:W-:-:S03]  /*06c0*/  FFMA R3, R4, R11, R3 ;  /* 0x0000000b04037223 */ /* 0x000fc60000000003 */
[----:B------:R-:W-:-:S04]  /*06d0*/  FFMA R8, R5, -R10, R17 ;  /* 0x8000000a05087223 */ /* 0x000fc80000000011 */
[----:B------:R-:W-:Y:S01]  /*06e0*/  FFMA R0, R0, R8, R5 ;  /* 0x0000000800007223 */ /* 0x000fe20000000005 */
[----:B-1----:R-:W-:Y:S06]  /*06f0*/  @!P0 BRA `(.L_x_7) ;  /* 0x0000000000148947 */ /* 0x002fec0003800000 */
[----:B------:R-:W0:Y:S01]  /*0700*/  LDCU UR6, c[0x0][0x3b0] ;  /* 0x00007600ff0677ac */ /* 0x000e220008000800 */
[----:B------:R-:W-:Y:S02]  /*0710*/  MOV R0, R17 ;  /* 0x0000001100007202 */ /* 0x000fe40000000f00 */
[----:B------:R-:W-:Y:S01]  /*0720*/  MOV R12, 0x750 ;  /* 0x00000750000c7802 */ /* 0x000fe20000000f00 */
[----:B0-----:R-:W-:-:S07]  /*0730*/  IMAD.U32 R5, RZ, RZ, UR6 ;  /* 0x00000006ff057e24 */ /* 0x001fce000f8e00ff */
[----:B------:R-:W-:Y:S05]  /*0740*/  CALL.REL.NOINC `($__internal_0_$__cuda_sm3x_div_rn_noftz_f32_slowpath) ;  /* 0x0000000000107944 */ /* 0x000fea0003c00000 */
.L_x_7:
[----:B------:R-:W-:Y:S05]  /*0750*/  BSYNC.RECONVERGENT B0 ;  /* 0x0000000000007941 */ /* 0x000fea0003800200 */
.L_x_6:
[----:B------:R-:W-:-:S05]  /*0760*/  FADD R3, R3, R0 ;  /* 0x0000000003037221 */ /* 0x000fca0000000000 */
[----:B------:R-:W-:Y:S01]  /*0770*/  STG.E.64 desc[UR4][R6.64], R2 ;  /* 0x0000000206007986 */ /* 0x000fe2000c101b04 */
[----:B------:R-:W-:Y:S05]  /*0780*/  EXIT ;  /* 0x000000000000794d */ /* 0x000fea0003800000 */
        .weak           $__internal_0_$__cuda_sm3x_div_rn_noftz_f32_slowpath
        .type           $__internal_0_$__cuda_sm3x_div_rn_noftz_f32_slowpath,@function
        .size           $__internal_0_$__cuda_sm3x_div_rn_noftz_f32_slowpath,(.L_x_62 - $__internal_0_$__cuda_sm3x_div_rn_noftz_f32_slowpath)
$__internal_0_$__cuda_sm3x_div_rn_noftz_f32_slowpath:
[----:B------:R-:W-:Y:S01]  /*0790*/  SHF.R.U32.HI R14, RZ, 0x17, R5 ;  /* 0x00000017ff0e7819 */ /* 0x000fe20000011605 */
[----:B------:R-:W-:Y:S01]  /*07a0*/  BSSY.RECONVERGENT B1, `(.L_x_8) ;  /* 0x0000062000017945 */ /* 0x000fe20003800200 */
[----:B------:R-:W-:Y:S02]  /*07b0*/  SHF.R.U32.HI R20, RZ, 0x17, R0 ;  /* 0x00000017ff147819 */ /* 0x000fe40000011600 */
[----:B------:R-:W-:Y:S02]  /*07c0*/  LOP3.LUT R14, R14, 0xff, RZ, 0xc0, !PT ;  /* 0x000000ff0e0e7812 */ /* 0x000fe400078ec0ff */
[----:B------:R-:W-:Y:S02]  /*07d0*/  LOP3.LUT R20, R20, 0xff, RZ, 0xc0, !PT ;  /* 0x000000ff14147812 */ /* 0x000fe400078ec0ff */
[----:B------:R-:W-:-:S03]  /*07e0*/  IADD3 R21, PT, PT, R14, -0x1, RZ ;  /* 0xffffffff0e157810 */ /* 0x000fc60007ffe0ff */
[----:B------:R-:W-:Y:S01]  /*07f0*/  VIADD R19, R20, 0xffffffff ;  /* 0xffffffff14137836 */ /* 0x000fe20000000000 */
[----:B------:R-:W-:-:S04]  /*0800*/  ISETP.GT.U32.AND P0, PT, R21, 0xfd, PT ;  /* 0x000000fd1500780c */ /* 0x000fc80003f04070 */
[----:B------:R-:W-:-:S13]  /*0810*/  ISETP.GT.U32.OR P0, PT, R19, 0xfd, P0 ;  /* 0x000000fd1300780c */ /* 0x000fda0000704470 */
[----:B------:R-:W-:Y:S01]  /*0820*/  @!P0 MOV R18, RZ ;  /* 0x000000ff00128202 */ /* 0x000fe20000000f00 */
[----:B------:R-:W-:Y:S06]  /*0830*/  @!P0 BRA `(.L_x_9) ;  /* 0x00000000005c8947 */ /* 0x000fec0003800000 */
[----:B------:R-:W-:Y:S02]  /*0840*/  FSETP.GTU.FTZ.AND P0, PT, |R0|, +INF , PT ;  /* 0x7f8000000000780b */ /* 0x000fe40003f1c200 */
[----:B------:R-:W-:-:S04]  /*0850*/  FSETP.GTU.FTZ.AND P1, PT, |R5|, +INF , PT ;  /* 0x7f8000000500780b */ /* 0x000fc80003f3c200 */
[----:B------:R-:W-:-:S13]  /*0860*/  PLOP3.LUT P0, PT, P0, P1, PT, 0xf8, 0x8f ;  /* 0x00000000008f781c */ /* 0x000fda0000703f70 */
[----:B------:R-:W-:Y:S05]  /*0870*/  @P0 BRA `(.L_x_10) ;  /* 0x00000004004c0947 */ /* 0x000fea0003800000 */
[----:B------:R-:W-:-:S13]  /*0880*/  LOP3.LUT P0, RZ, R5, 0x7fffffff, R0, 0xc8, !PT ;  /* 0x7fffffff05ff7812 */ /* 0x000fda000780c800 */
[----:B------:R-:W-:Y:S05]  /*0890*/  @!P0 BRA `(.L_x_11) ;  /* 0x00000004003c8947 */ /* 0x000fea0003800000 */
[C---:B------:R-:W-:Y:S02]  /*08a0*/  FSETP.NEU.FTZ.AND P2, PT, |R0|.reuse, +INF , PT ;  /* 0x7f8000000000780b */ /* 0x040fe40003f5d200 */
[----:B------:R-:W-:Y:S02]  /*08b0*/  FSETP.NEU.FTZ.AND P1, PT, |R5|, +INF , PT ;  /* 0x7f8000000500780b */ /* 0x000fe40003f3d200 */
[----:B------:R-:W-:-:S11]  /*08c0*/  FSETP.NEU.FTZ.AND P0, PT, |R0|, +INF , PT ;  /* 0x7f8000000000780b */ /* 0x000fd60003f1d200 */
[----:B------:R-:W-:Y:S05]  /*08d0*/  @!P1 BRA !P2, `(.L_x_11) ;  /* 0x00000004002c9947 */ /* 0x000fea0005000000 */
[----:B------:R-:W-:-:S04]  /*08e0*/  LOP3.LUT P2, RZ, R0, 0x7fffffff, RZ, 0xc0, !PT ;  /* 0x7fffffff00ff7812 */ /* 0x000fc8000784c0ff */
[----:B------:R-:W-:-:S13]  /*08f0*/  PLOP3.LUT P1, PT, P1, P2, PT, 0x2f, 0xf2 ;  /* 0x0000000000f2781c */ /* 0x000fda0000f24577 */
[----:B------:R-:W-:Y:S05]  /*0900*/  @P1 BRA `(.L_x_12) ;  /* 0x0000000400181947 */ /* 0x000fea0003800000 */
[----:B------:R-:W-:-:S04]  /*0910*/  LOP3.LUT P1, RZ, R5, 0x7fffffff, RZ, 0xc0, !PT ;  /* 0x7fffffff05ff7812 */ /* 0x000fc8000782c0ff */
[----:B------:R-:W-:-:S13]  /*0920*/  PLOP3.LUT P0, PT, P0, P1, PT, 0x2f, 0xf2 ;  /* 0x0000000000f2781c */ /* 0x000fda0000702577 */
[----:B------:R-:W-:Y:S05]  /*0930*/  @P0 BRA `(.L_x_13) ;  /* 0x0000000400000947 */ /* 0x000fea0003800000 */
[----:B------:R-:W-:Y:S02]  /*0940*/  ISETP.GE.AND P0, PT, R19, RZ, PT ;  /* 0x000000ff1300720c */ /* 0x000fe40003f06270 */
[----:B------:R-:W-:-:S11]  /*0950*/  ISETP.GE.AND P1, PT, R21, RZ, PT ;  /* 0x000000ff1500720c */ /* 0x000fd60003f26270 */
[----:B------:R-:W-:Y:S01]  /*0960*/  @P0 IMAD.MOV.U32 R18, RZ, RZ, RZ ;  /* 0x000000ffff120224 */ /* 0x000fe200078e00ff */
[----:B------:R-:W-:Y:S01]  /*0970*/  @!P0 MOV R18, 0xffffffc0 ;  /* 0xffffffc000128802 */ /* 0x000fe20000000f00 */
[----:B------:R-:W-:Y:S01]  /*0980*/  @!P0 FFMA R0, R0, 1.84467440737095516160e+19, RZ ;  /* 0x5f80000000008823 */ /* 0x000fe200000000ff */
[----:B------:R-:W-:-:S03]  /*0990*/  @!P1 FFMA R5, R5, 1.84467440737095516160e+19, RZ ;  /* 0x5f80000005059823 */ /* 0x000fc600000000ff */
[----:B------:R-:W-:-:S07]  /*09a0*/  @!P1 VIADD R18, R18, 0x40 ;  /* 0x0000004012129836 */ /* 0x000fce0000000000 */
.L_x_9:
[----:B------:R-:W-:Y:S01]  /*09b0*/  LEA R22, R14, 0xc0800000, 0x17 ;  /* 0xc08000000e167811 */ /* 0x000fe200078eb8ff */
[----:B------:R-:W-:Y:S03]  /*09c0*/  BSSY.RECONVERGENT B2, `(.L_x_14) ;  /* 0x0000036000027945 */ /* 0x000fe60003800200 */
[----:B------:R-:W-:Y:S02]  /*09d0*/  IADD3 R22, PT, PT, -R22, R5, RZ ;  /* 0x0000000516167210 */ /* 0x000fe40007ffe1ff */
[----:B------:R-:W-:Y:S02]  /*09e0*/  IADD3 R5, PT, PT, R20, -0x7f, RZ ;  /* 0xffffff8114057810 */ /* 0x000fe40007ffe0ff */
[----:B------:R-:W0:Y:S01]  /*09f0*/  MUFU.RCP R24, R22 ;  /* 0x0000001600187308 */ /* 0x000e220000001000 */
[----:B------:R-:W-:Y:S02]  /*0a00*/  FADD.FTZ R19, -R22, -RZ ;  /* 0x800000ff16137221 */ /* 0x000fe40000010100 */
[----:B------:R-:W-:-:S02]  /*0a10*/  IMAD R0, R5, -0x800000, R0 ;  /* 0xff80000005007824 */ /* 0x000fc400078e0200 */
[----:B0-----:R-:W-:-:S04]  /*0a20*/  FFMA R21, R24, R19, 1 ;  /* 0x3f80000018157423 */ /* 0x001fc80000000013 */
[----:B------:R-:W-:-:S04]  /*0a30*/  FFMA R21, R24, R21, R24 ;  /* 0x0000001518157223 */ /* 0x000fc80000000018 */
[----:B------:R-:W-:-:S04]  /*0a40*/  FFMA R20, R0, R21, RZ ;  /* 0x0000001500147223 */ /* 0x000fc800000000ff */
[----:B------:R-:W-:-:S04]  /*0a50*/  FFMA R23, R19, R20, R0 ;  /* 0x0000001413177223 */ /* 0x000fc80000000000 */
[----:B------:R-:W-:Y:S01]  /*0a60*/  FFMA R20, R21, R23, R20 ;  /* 0x0000001715147223 */ /* 0x000fe20000000014 */
[----:B------:R-:W-:-:S03]  /*0a70*/  IADD3 R23, PT, PT, R5, 0x7f, -R14 ;  /* 0x0000007f05177810 */ /* 0x000fc60007ffe80e */
[----:B------:R-:W-:Y:S02]  /*0a80*/  FFMA R19, R19, R20, R0 ;  /* 0x0000001413137223 */ /* 0x000fe40000000000 */
[----:B------:R-:W-:Y:S02]  /*0a90*/  IMAD.IADD R23, R23, 0x1, R18 ;  /* 0x0000000117177824 */ /* 0x000fe400078e0212 */
[----:B------:R-:W-:-:S05]  /*0aa0*/  FFMA R0, R21, R19, R20 ;  /* 0x0000001315007223 */ /* 0x000fca0000000014 */
[----:B------:R-:W-:-:S04]  /*0ab0*/  SHF.R.U32.HI R5, RZ, 0x17, R0 ;  /* 0x00000017ff057819 */ /* 0x000fc80000011600 */
[----:B------:R-:W-:-:S04]  /*0ac0*/  LOP3.LUT R5, R5, 0xff, RZ, 0xc0, !PT ;  /* 0x000000ff05057812 */ /* 0x000fc800078ec0ff */
[----:B------:R-:W-:-:S04]  /*0ad0*/  IADD3 R5, PT, PT, R5, R23, RZ ;  /* 0x0000001705057210 */ /* 0x000fc80007ffe0ff */
[----:B------:R-:W-:-:S04]  /*0ae0*/  IADD3 R14, PT, PT, R5, -0x1, RZ ;  /* 0xffffffff050e7810 */ /* 0x000fc80007ffe0ff */
[----:B------:R-:W-:-:S13]  /*0af0*/  ISETP.GE.U32.AND P0, PT, R14, 0xfe, PT ;  /* 0x000000fe0e00780c */ /* 0x000fda0003f06070 */
[----:B------:R-:W-:Y:S05]  /*0b00*/  @!P0 BRA `(.L_x_15) ;  /* 0x0000000000808947 */ /* 0x000fea0003800000 */
[----:B------:R-:W-:-:S13]  /*0b10*/  ISETP.GT.AND P0, PT, R5, 0xfe, PT ;  /* 0x000000fe0500780c */ /* 0x000fda0003f04270 */
[----:B------:R-:W-:Y:S05]  /*0b20*/  @P0 BRA `(.L_x_16) ;  /* 0x00000000006c0947 */ /* 0x000fea0003800000 */
[----:B------:R-:W-:-:S13]  /*0b30*/  ISETP.GE.AND P0, PT, R5, 0x1, PT ;  /* 0x000000010500780c */ /* 0x000fda0003f06270 */
[----:B------:R-:W-:Y:S05]  /*0b40*/  @P0 BRA `(.L_x_17) ;  /* 0x0000000000740947 */ /* 0x000fea0003800000 */
[----:B------:R-:W-:Y:S02]  /*0b50*/  ISETP.GE.AND P0, PT, R5, -0x18, PT ;  /* 0xffffffe80500780c */ /* 0x000fe40003f06270 */
[----:B------:R-:W-:-:S11]  /*0b60*/  LOP3.LUT R0, R0, 0x80000000, RZ, 0xc0, !PT ;  /* 0x8000000000007812 */ /* 0x000fd600078ec0ff */
[----:B------:R-:W-:Y:S05]  /*0b70*/  @!P0 BRA `(.L_x_17) ;  /* 0x0000000000688947 */ /* 0x000fea0003800000 */
[-CC-:B------:R-:W-:Y:S01]  /*0b80*/  FFMA.RZ R14, R21, R19.reuse, R20.reuse ;  /* 0x00000013150e7223 */ /* 0x180fe2000000c014 */
[C---:B------:R-:W-:Y:S02]  /*0b90*/  ISETP.NE.AND P2, PT, R5.reuse, RZ, PT ;  /* 0x000000ff0500720c */ /* 0x040fe40003f45270 */
[----:B------:R-:W-:Y:S02]  /*0ba0*/  ISETP.NE.AND P1, PT, R5, RZ, PT ;  /* 0x000000ff0500720c */ /* 0x000fe40003f25270 */
[----:B------:R-:W-:Y:S01]  /*0bb0*/  LOP3.LUT R18, R14, 0x7fffff, RZ, 0xc0, !PT ;  /* 0x007fffff0e127812 */ /* 0x000fe200078ec0ff */
[CCC-:B------:R-:W-:Y:S01]  /*0bc0*/  FFMA.RP R14, R21.reuse, R19.reuse, R20.reuse ;  /* 0x00000013150e7223 */ /* 0x1c0fe20000008014 */
[----:B------:R-:W-:Y:S01]  /*0bd0*/  FFMA.RM R19, R21, R19, R20 ;  /* 0x0000001315137223 */ /* 0x000fe20000004014 */
[C---:B------:R-:W-:Y:S01]  /*0be0*/  VIADD R21, R5.reuse, 0x20 ;  /* 0x0000002005157836 */ /* 0x040fe20000000000 */
[----:B------:R-:W-:Y:S02]  /*0bf0*/  LOP3.LUT R18, R18, 0x800000, RZ, 0xfc, !PT ;  /* 0x0080000012127812 */ /* 0x000fe400078efcff */
[----:B------:R-:W-:-:S02]  /*0c00*/  IADD3 R5, PT, PT, -R5, RZ, RZ ;  /* 0x000000ff05057210 */ /* 0x000fc40007ffe1ff */
[----:B------:R-:W-:Y:S02]  /*0c10*/  SHF.L.U32 R21, R18, R21, RZ ;  /* 0x0000001512157219 */ /* 0x000fe400000006ff */
[----:B------:R-:W-:Y:S02]  /*0c20*/  FSETP.NEU.FTZ.AND P0, PT, R14, R19, PT ;  /* 0x000000130e00720b */ /* 0x000fe40003f1d000 */
[----:B------:R-:W-:Y:S02]  /*0c30*/  SEL R5, R5, RZ, P2 ;  /* 0x000000ff05057207 */ /* 0x000fe40001000000 */
[----:B------:R-:W-:Y:S02]  /*0c40*/  ISETP.NE.AND P1, PT, R21, RZ, P1 ;  /* 0x000000ff1500720c */ /* 0x000fe40000f25270 */
[----:B------:R-:W-:Y:S02]  /*0c50*/  SHF.R.U32.HI R5, RZ, R5, R18 ;  /* 0x00000005ff057219 */ /* 0x000fe40000011612 */
[----:B------:R-:W-:-:S02]  /*0c60*/  PLOP3.LUT P0, PT, P0, P1, PT, 0xf8, 0x8f ;  /* 0x00000000008f781c */ /* 0x000fc40000703f70 */
[----:B------:R-:W-:Y:S02]  /*0c70*/  SHF.R.U32.HI R19, RZ, 0x1, R5 ;  /* 0x00000001ff137819 */ /* 0x000fe40000011605 */
[----:B------:R-:W-:-:S04]  /*0c80*/  SEL R14, RZ, 0x1, !P0 ;  /* 0x00000001ff0e7807 */ /* 0x000fc80004000000 */
[----:B------:R-:W-:-:S04]  /*0c90*/  LOP3.LUT R14, R14, 0x1, R19, 0xf8, !PT ;  /* 0x000000010e0e7812 */ /* 0x000fc800078ef813 */
[----:B------:R-:W-:-:S04]  /*0ca0*/  LOP3.LUT R14, R14, R5, RZ, 0xc0, !PT ;  /* 0x000000050e0e7212 */ /* 0x000fc800078ec0ff */
[----:B------:R-:W-:-:S04]  /*0cb0*/  IADD3 R19, PT, PT, R19, R14, RZ ;  /* 0x0000000e13137210 */ /* 0x000fc80007ffe0ff */
[----:B------:R-:W-:Y:S01]  /*0cc0*/  LOP3.LUT R0, R19, R0, RZ, 0xfc, !PT ;  /* 0x0000000013007212 */ /* 0x000fe200078efcff */
[----:B------:R-:W-:Y:S06]  /*0cd0*/  BRA `(.L_x_17) ;  /* 0x0000000000107947 */ /* 0x000fec0003800000 */
.L_x_16:
[----:B------:R-:W-:-:S04]  /*0ce0*/  LOP3.LUT R0, R0, 0x80000000, RZ, 0xc0, !PT ;  /* 0x8000000000007812 */ /* 0x000fc800078ec0ff */
[----:B------:R-:W-:Y:S01]  /*0cf0*/  LOP3.LUT R0, R0, 0x7f800000, RZ, 0xfc, !PT ;  /* 0x7f80000000007812 */ /* 0x000fe200078efcff */
[----:B------:R-:W-:Y:S06]  /*0d00*/  BRA `(.L_x_17) ;  /* 0x0000000000047947 */ /* 0x000fec0003800000 */
.L_x_15:
[----:B------:R-:W-:-:S07]  /*0d10*/  IMAD R0, R23, 0x800000, R0 ;  /* 0x0080000017007824 */ /* 0x000fce00078e0200 */
.L_x_17:
[----:B------:R-:W-:Y:S05]  /*0d20*/  BSYNC.RECONVERGENT B2 ;  /* 0x0000000000027941 */ /* 0x000fea0003800200 */
.L_x_14:
[----:B------:R-:W-:Y:S05]  /*0d30*/  BRA `(.L_x_18) ;  /* 0x0000000000207947 */ /* 0x000fea0003800000 */
.L_x_13:
[----:B------:R-:W-:-:S04]  /*0d40*/  LOP3.LUT R0, R5, 0x80000000, R0, 0x48, !PT ;  /* 0x8000000005007812 */ /* 0x000fc800078e4800 */
[----:B------:R-:W-:Y:S01]  /*0d50*/  LOP3.LUT R0, R0, 0x7f800000, RZ, 0xfc, !PT ;  /* 0x7f80000000007812 */ /* 0x000fe200078efcff */
[----:B------:R-:W-:Y:S06]  /*0d60*/  BRA `(.L_x_18) ;  /* 0x0000000000147947 */ /* 0x000fec0003800000 */
.L_x_12:
[----:B------:R-:W-:Y:S01]  /*0d70*/  LOP3.LUT R0, R5, 0x80000000, R0, 0x48, !PT ;  /* 0x8000000005007812 */ /* 0x000fe200078e4800 */
[----:B------:R-:W-:Y:S06]  /*0d80*/  BRA `(.L_x_18) ;  /* 0x00000000000c7947 */ /* 0x000fec0003800000 */
.L_x_11:
[----:B------:R-:W0:Y:S01]  /*0d90*/  MUFU.RSQ R0, -QNAN ;  /* 0xffc0000000007908 */ /* 0x000e220000001400 */
[----:B------:R-:W-:Y:S05]  /*0da0*/  BRA `(.L_x_18) ;  /* 0x0000000000047947 */ /* 0x000fea0003800000 */
.L_x_10:
[----:B------:R-:W-:-:S07]  /*0db0*/  FADD.FTZ R0, R0, R5 ;  /* 0x0000000500007221 */ /* 0x000fce0000010000 */
.L_x_18:
[----:B------:R-:W-:Y:S05]  /*0dc0*/  BSYNC.RECONVERGENT B1 ;  /* 0x0000000000017941 */ /* 0x000fea0003800200 */
.L_x_8:
[----:B------:R-:W-:Y:S01]  /*0dd0*/  HFMA2 R19, -RZ, RZ, 0, 0 ;  /* 0x00000000ff137431 */ /* 0x000fe200000001ff */
[----:B------:R-:W-:-:S04]  /*0de0*/  MOV R18, R12 ;  /* 0x0000000c00127202 */ /* 0x000fc80000000f00 */
[----:B0-----:R-:W-:Y:S05]  /*0df0*/  RET.REL.NODEC R18 `(_Z9updatepsiP6float2S0_S0_S0_S0_fffiii) ;  /* 0xfffffff012807950 */ /* 0x001fea0003c3ffff */
.L_x_19:
[----:B------:R-:W-:-:S00]  /*0e00*/  BRA `(.L_x_19) ;  /* 0xfffffffc00fc7947 */ /* 0x000fc0000383ffff */
[----:B------:R-:W-:-:S00]  /*0e10*/  NOP ;  /* 0x0000000000007918 */ /* 0x000fc00000000000 */
        /* <DEDUP_REMOVED lines=14> */
.L_x_62:


//--------------------- .text._Z9updateampP6float2Pfiii --------------------------
	.section	.text._Z9updateampP6float2Pfiii,"ax",@progbits
	.align	128
        .global         _Z9updateampP6float2Pfiii
        .type           _Z9updateampP6float2Pfiii,@function
        .size           _Z9updateampP6float2Pfiii,(.L_x_64 - _Z9updateampP6float2Pfiii)
        .other          _Z9updateampP6float2Pfiii,@"STO_CUDA_ENTRY STV_DEFAULT"
_Z9updateampP6float2Pfiii:
.text._Z9updateampP6float2Pfiii:
        /* <DEDUP_REMOVED lines=15> */
[----:B----4-:R-:W-:Y:S01]  /*00f0*/  ISETP.GE.OR P0, PT, R0, UR7, P0 ;  /* 0x0000000700007c0c */ /* 0x010fe20008706670 */
[----:B---3--:R-:W-:-:S05]  /*0100*/  IMAD R5, R2, UR6, R7 ;  /* 0x0000000602057c24 */ /* 0x008fca000f8e0207 */
[----:B------:R-:W-:-:S13]  /*0110*/  ISETP.GE.OR P0, PT, R5, UR8, P0 ;  /* 0x0000000805007c0c */ /* 0x000fda0008706670 */
[----:B------:R-:W-:Y:S05]  /*0120*/  @P0 EXIT ;  /* 0x000000000000094d */ /* 0x000fea0003800000 */
[----:B------:R-:W0:Y:S01]  /*0130*/  LDC.64 R2, c[0x0][0x388] ;  /* 0x0000e200ff027b82 */ /* 0x000e220000000a00 */
[----:B------:R-:W1:Y:S01]  /*0140*/  LDCU.64 UR4, c[0x0][0x358] ;  /* 0x00006b00ff0477ac */ /* 0x000e620008000a00 */
[----:B------:R-:W-:-:S04]  /*0150*/  IMAD R7, R5, UR9, R4 ;  /* 0x0000000905077c24 */ /* 0x000fc8000f8e0204 */
[----:B------:R-:W-:Y:S02]  /*0160*/  IMAD R7, R7, UR7, R0 ;  /* 0x0000000707077c24 */ /* 0x000fe4000f8e0200 */
[----:B------:R-:W2:Y:S02]  /*0170*/  LDC.64 R4, c[0x0][0x380] ;  /* 0x0000e000ff047b82 */ /* 0x000ea40000000a00 */
[----:B0-----:R-:W-:-:S05]  /*0180*/  IMAD.WIDE R2, R7, 0x4, R2 ;  /* 0x0000000407027825 */ /* 0x001fca00078e0202 */
[----:B-1----:R-:W3:Y:S01]  /*0190*/  LDG.E R0, desc[UR4][R2.64] ;  /* 0x0000000402007981 */ /* 0x002ee2000c1e1900 */
[----:B--2---:R-:W-:-:S05]  /*01a0*/  IMAD.WIDE R4, R7, 0x8, R4 ;  /* 0x0000000807047825 */ /* 0x004fca00078e0204 */
[----:B------:R0:W5:Y:S01]  /*01b0*/  LDG.E.64 R6, desc[UR4][R4.64] ;  /* 0x0000000404067981 */ /* 0x000162000c1e1b00 */
[----:B------:R-:W-:Y:S01]  /*01c0*/  BSSY.RECONVERGENT B0, `(.L_x_20) ;  /* 0x000000d000007945 */ /* 0x000fe20003800200 */
[----:B---3--:R-:W-:Y:S01]  /*01d0*/  VIADD R8, R0, 0xf3000000 ;  /* 0xf300000000087836 */ /* 0x008fe20000000000 */
[----:B------:R0:W1:Y:S04]  /*01e0*/  MUFU.RSQ R9, R0 ;  /* 0x0000000000097308 */ /* 0x0000680000001400 */
[----:B------:R-:W-:-:S13]  /*01f0*/  ISETP.GT.U32.AND P0, PT, R8, 0x727fffff, PT ;  /* 0x727fffff0800780c */ /* 0x000fda0003f04070 */
[----:B01----:R-:W-:Y:S05]  /*0200*/  @!P0 BRA `(.L_x_21) ;  /* 0x0000000000108947 */ /* 0x003fea0003800000 */
[----:B------:R-:W-:-:S07]  /*0210*/  MOV R12, 0x230 ;  /* 0x00000230000c7802 */ /* 0x000fce0000000f00 */
[----:B-----5:R-:W-:Y:S05]  /*0220*/  CALL.REL.NOINC `($__internal_1_$__cuda_sm20_sqrt_rn_f32_slowpath) ;  /* 0x0000000000e47944 */ /* 0x020fea0003c00000 */
[----:B------:R-:W-:Y:S01]  /*0230*/  IMAD.MOV.U32 R2, RZ, RZ, R3 ;  /* 0x000000ffff027224 */ /* 0x000fe200078e0003 */
[----:B------:R-:W-:Y:S06]  /*0240*/  BRA `(.L_x_22) ;  /* 0x0000000000107947 */ /* 0x000fec0003800000 */
.L_x_21:
[----:B------:R-:W-:Y:S01]  /*0250*/  FMUL.FTZ R3, R0, R9 ;  /* 0x0000000900037220 */ /* 0x000fe20000410000 */
[----:B------:R-:W-:-:S03]  /*0260*/  FMUL.FTZ R2, R9, 0.5 ;  /* 0x3f00000009027820 */ /* 0x000fc60000410000 */
[----:B------:R-:W-:-:S04]  /*0270*/  FFMA R0, -R3, R3, R0 ;  /* 0x0000000303007223 */ /* 0x000fc80000000100 */
[----:B------:R-:W-:-:S07]  /*0280*/  FFMA R2, R0, R2, R3 ;  /* 0x0000000200027223 */ /* 0x000fce0000000003 */
.L_x_22:
[----:B------:R-:W-:Y:S05]  /*0290*/  BSYNC.RECONVERGENT B0 ;  /* 0x0000000000007941 */ /* 0x000fea0003800200 */
.L_x_20:
[----:B-----5:R-:W-:Y:S01]  /*02a0*/  FMUL R3, R7, R7 ;  /* 0x0000000707037220 */ /* 0x020fe20000400000 */
[----:B------:R-:W-:Y:S03]  /*02b0*/  BSSY.RECONVERGENT B0, `(.L_x_23) ;  /* 0x000000d000007945 */ /* 0x000fe60003800200 */
[----:B------:R-:W-:-:S04]  /*02c0*/  FFMA R0, R6, R6, R3 ;  /* 0x0000000606007223 */ /* 0x000fc80000000003 */
[----:B------:R0:W1:Y:S01]  /*02d0*/  MUFU.RSQ R3, R0 ;  /* 0x0000000000037308 */ /* 0x0000620000001400 */
[----:B------:R-:W-:-:S04]  /*02e0*/  IADD3 R8, PT, PT, R0, -0xd000000, RZ ;  /* 0xf300000000087810 */ /* 0x000fc80007ffe0ff */
[----:B------:R-:W-:-:S13]  /*02f0*/  ISETP.GT.U32.AND P0, PT, R8, 0x727fffff, PT ;  /* 0x727fffff0800780c */ /* 0x000fda0003f04070 */
[----:B01----:R-:W-:Y:S05]  /*0300*/  @!P0 BRA `(.L_x_24) ;  /* 0x00000000000c8947 */ /* 0x003fea0003800000 */
[----:B------:R-:W-:-:S07]  /*0310*/  MOV R12, 0x330 ;  /* 0x00000330000c7802 */ /* 0x000fce0000000f00 */
[----:B------:R-:W-:Y:S05]  /*0320*/  CALL.REL.NOINC `($__internal_1_$__cuda_sm20_sqrt_rn_f32_slowpath) ;  /* 0x0000000000a47944 */ /* 0x000fea0003c00000 */
[----:B------:R-:W-:Y:S05]  /*0330*/  BRA `(.L_x_25) ;  /* 0x0000000000107947 */ /* 0x000fea0003800000 */
.L_x_24:
[----:B------:R-:W-:Y:S01]  /*0340*/  FMUL.FTZ R9, R0, R3 ;  /* 0x0000000300097220 */ /* 0x000fe20000410000 */
[----:B------:R-:W-:-:S03]  /*0350*/  FMUL.FTZ R3, R3, 0.5 ;  /* 0x3f00000003037820 */ /* 0x000fc60000410000 */
[----:B------:R-:W-:-:S04]  /*0360*/  FFMA R0, -R9, R9, R0 ;  /* 0x0000000909007223 */ /* 0x000fc80000000100 */
[----:B------:R-:W-:-:S07]  /*0370*/  FFMA R3, R0, R3, R9 ;  /* 0x0000000300037223 */ /* 0x000fce0000000009 */
.L_x_25:
[----:B------:R-:W-:Y:S05]  /*0380*/  BSYNC.RECONVERGENT B0 ;  /* 0x0000000000007941 */ /* 0x000fea0003800200 */
.L_x_23:
[----:B------:R-:W-:Y:S01]  /*0390*/  IMAD.MOV.U32 R0, RZ, RZ, 0x3727c5ac ;  /* 0x3727c5acff007424 */ /* 0x000fe200078e00ff */
[----:B------:R-:W-:Y:S03]  /*03a0*/  BSSY.RECONVERGENT B0, `(.L_x_26) ;  /* 0x000000e000007945 */ /* 0x000fe60003800200 */
[----:B------:R-:W-:Y:S01]  /*03b0*/  FFMA R3, R3, R0, 9.9999994396249292095e-11 ;  /* 0x2edbe6fe03037423 */ /* 0x000fe20000000000 */
[----:B------:R-:W-:-:S03]  /*03c0*/  FMUL R0, R6, 9.9999997473787516356e-06 ;  /* 0x3727c5ac06007820 */ /* 0x000fc60000400000 */
[----:B------:R-:W0:Y:S08]  /*03d0*/  MUFU.RCP R8, R3 ;  /* 0x0000000300087308 */ /* 0x000e300000001000 */
[----:B------:R-:W1:Y:S01]  /*03e0*/  FCHK P0, R0, R3 ;  /* 0x0000000300007302 */ /* 0x000e620000000000 */
[----:B0-----:R-:W-:-:S04]  /*03f0*/  FFMA R9, -R3, R8, 1 ;  /* 0x3f80000003097423 */ /* 0x001fc80000000108 */
[----:B------:R-:W-:-:S04]  /*0400*/  FFMA R9, R8, R9, R8 ;  /* 0x0000000908097223 */ /* 0x000fc80000000008 */
[----:B------:R-:W-:-:S04]  /*0410*/  FFMA R6, R0, R9, RZ ;  /* 0x0000000900067223 */ /* 0x000fc800000000ff */
[----:B------:R-:W-:-:S04]  /*0420*/  FFMA R8, -R3, R6, R0 ;  /* 0x0000000603087223 */ /* 0x000fc80000000100 */
[----:B------:R-:W-:Y:S01]  /*0430*/  FFMA R9, R9, R8, R6 ;  /* 0x0000000809097223 */ /* 0x000fe20000000006 */
[----:B-1----:R-:W-:Y:S06]  /*0440*/  @!P0 BRA `(.L_x_27) ;  /* 0x00000000000c8947 */ /* 0x002fec0003800000 */
[----:B------:R-:W-:-:S07]  /*0450*/  MOV R8, 0x470 ;  /* 0x0000047000087802 */ /* 0x000fce0000000f00 */
[----:B------:R-:W-:Y:S05]  /*0460*/  CALL.REL.NOINC `($__internal_2_$__cuda_sm3x_div_rn_noftz_f32_slowpath) ;  /* 0x0000000000ac7944 */ /* 0x000fea0003c00000 */
[----:B------:R-:W-:-:S07]  /*0470*/  IMAD.MOV.U32 R9, RZ, RZ, R0 ;  /* 0x000000ffff097224 */ /* 0x000fce00078e0000 */
.L_x_27:
[----:B------:R-:W-:Y:S05]  /*0480*/  BSYNC.RECONVERGENT B0 ;  /* 0x0000000000007941 */ /* 0x000fea0003800200 */
.L_x_26:
[----:B------:R-:W0:Y:S01]  /*0490*/  MUFU.RCP R0, R3 ;  /* 0x0000000300007308 */ /* 0x000e220000001000 */
[----:B------:R-:W-:Y:S01]  /*04a0*/  FMUL R8, R7, 9.9999997473787516356e-06 ;  /* 0x3727c5ac07087820 */ /* 0x000fe20000400000 */
[----:B------:R-:W-:Y:S01]  /*04b0*/  BSSY.RECONVERGENT B0, `(.L_x_28) ;  /* 0x000000d000007945 */ /* 0x000fe20003800200 */
[----:B------:R-:W-:-:S05]  /*04c0*/  FMUL R6, R9, R2 ;  /* 0x0000000209067220 */ /* 0x000fca0000400000 */
[----:B------:R-:W1:Y:S01]  /*04d0*/  FCHK P0, R8, R3 ;  /* 0x0000000308007302 */ /* 0x000e620000000000 */
[----:B0-----:R-:W-:-:S04]  /*04e0*/  FFMA R11, -R3, R0, 1 ;  /* 0x3f800000030b7423 */ /* 0x001fc80000000100 */
[----:B------:R-:W-:-:S04]  /*04f0*/  FFMA R0, R0, R11, R0 ;  /* 0x0000000b00007223 */ /* 0x000fc80000000000 */
[----:B------:R-:W-:-:S04]  /*0500*/  FFMA R7, R0, R8, RZ ;  /* 0x0000000800077223 */ /* 0x000fc800000000ff */
[----:B------:R-:W-:-:S04]  /*0510*/  FFMA R10, -R3, R7, R8 ;  /* 0x00000007030a7223 */ /* 0x000fc80000000108 */
[----:B------:R-:W-:Y:S01]  /*0520*/  FFMA R7, R0, R10, R7 ;  /* 0x0000000a00077223 */ /* 0x000fe20000000007 */
[----:B-1----:R-:W-:Y:S06]  /*0530*/  @!P0 BRA `(.L_x_29) ;  /* 0x0000000000108947 */ /* 0x002fec0003800000 */
[----:B------:R-:W-:Y:S02]  /*0540*/  MOV R0, R8 ;  /* 0x0000000800007202 */ /* 0x000fe40000000f00 */
[----:B------:R-:W-:-:S07]  /*0550*/  MOV R8, 0x570 ;  /* 0x0000057000087802 */ /* 0x000fce0000000f00 */
[----:B------:R-:W-:Y:S05]  /*0560*/  CALL.REL.NOINC `($__internal_2_$__cuda_sm3x_div_rn_noftz_f32_slowpath) ;  /* 0x00000000006c7944 */ /* 0x000fea0003c00000 */
[----:B------:R-:W-:-:S07]  /*0570*/  IMAD.MOV.U32 R7, RZ, RZ, R0 ;  /* 0x000000ffff077224 */ /* 0x000fce00078e0000 */
.L_x_29:
[----:B------:R-:W-:Y:S05]  /*0580*/  BSYNC.RECONVERGENT B0 ;  /* 0x0000000000007941 */ /* 0x000fea0003800200 */
.L_x_28:
[----:B------:R-:W-:-:S05]  /*0590*/  FMUL R7, R7, R2 ;  /* 0x0000000207077220 */ /* 0x000fca0000400000 */
[----:B------:R-:W-:Y:S01]  /*05a0*/  STG.E.64 desc[UR4][R4.64], R6 ;  /* 0x0000000604007986 */ /* 0x000fe2000c101b04 */
[----:B------:R-:W-:Y:S05]  /*05b0*/  EXIT ;  /* 0x000000000000794d */ /* 0x000fea0003800000 */
        .weak           $__internal_1_$__cuda_sm20_sqrt_rn_f32_slowpath
        .type           $__internal_1_$__cuda_sm20_sqrt_rn_f32_slowpath,@function
        .size           $__internal_1_$__cuda_sm20_sqrt_rn_f32_slowpath,($__internal_2_$__cuda_sm3x_div_rn_noftz_f32_slowpath - $__internal_1_$__cuda_sm20_sqrt_rn_f32_slowpath)
$__internal_1_$__cuda_sm20_sqrt_rn_f32_slowpath:
[----:B------:R-:W-:-:S13]  /*05c0*/  LOP3.LUT P0, RZ, R0, 0x7fffffff, RZ, 0xc0, !PT ;  /* 0x7fffffff00ff7812 */ /* 0x000fda000780c0ff */
[----:B------:R-:W-:Y:S01]  /*05d0*/  @!P0 IMAD.MOV.U32 R3, RZ, RZ, R0 ;  /* 0x000000ffff038224 */ /* 0x000fe200078e0000 */
[----:B------:R-:W-:Y:S06]  /*05e0*/  @!P0 BRA `(.L_x_30) ;  /* 0x0000000000408947 */ /* 0x000fec0003800000 */
[----:B------:R-:W-:-:S13]  /*05f0*/  FSETP.GEU.FTZ.AND P0, PT, R0, RZ, PT ;  /* 0x000000ff0000720b */ /* 0x000fda0003f1e000 */
[----:B------:R-:W-:Y:S01]  /*0600*/  @!P0 MOV R3, 0x7fffffff ;  /* 0x7fffffff00038802 */ /* 0x000fe20000000f00 */
[----:B------:R-:W-:Y:S06]  /*0610*/  @!P0 BRA `(.L_x_30) ;  /* 0x0000000000348947 */ /* 0x000fec0003800000 */
[----:B------:R-:W-:-:S13]  /*0620*/  FSETP.GTU.FTZ.AND P0, PT, |R0|, +INF , PT ;  /* 0x7f8000000000780b */ /* 0x000fda0003f1c200 */
[----:B------:R-:W-:Y:S01]  /*0630*/  @P0 FADD.FTZ R3, R0, 1 ;  /* 0x3f80000000030421 */ /* 0x000fe20000010000 */
[----:B------:R-:W-:Y:S06]  /*0640*/  @P0 BRA `(.L_x_30) ;  /* 0x0000000000280947 */ /* 0x000fec0003800000 */
[----:B------:R-:W-:-:S13]  /*0650*/  FSETP.NEU.FTZ.AND P0, PT, |R0|, +INF , PT ;  /* 0x7f8000000000780b */ /* 0x000fda0003f1d200 */
[----:B------:R-:W-:-:S04]  /*0660*/  @P0 FFMA R8, R0, 1.84467440737095516160e+19, RZ ;  /* 0x5f80000000080823 */ /* 0x000fc800000000ff */
[----:B------:R-:W0:Y:S02]  /*0670*/  @P0 MUFU.RSQ R3, R8 ;  /* 0x0000000800030308 */ /* 0x000e240000001400 */
[----:B0-----:R-:W-:Y:S01]  /*0680*/  @P0 FMUL.FTZ R9, R8, R3 ;  /* 0x0000000308090220 */ /* 0x001fe20000410000 */
[----:B------:R-:W-:Y:S01]  /*0690*/  @P0 FMUL.FTZ R11, R3, 0.5 ;  /* 0x3f000000030b0820 */ /* 0x000fe20000410000 */
[----:B------:R-:W-:Y:S02]  /*06a0*/  @!P0 IMAD.MOV.U32 R3, RZ, RZ, R0 ;  /* 0x000000ffff038224 */ /* 0x000fe400078e0000 */
[----:B------:R-:W-:-:S04]  /*06b0*/  @P0 FADD.FTZ R10, -R9, -RZ ;  /* 0x800000ff090a0221 */ /* 0x000fc80000010100 */
[----:B------:R-:W-:-:S04]  /*06c0*/  @P0 FFMA R10, R9, R10, R8 ;  /* 0x0000000a090a0223 */ /* 0x000fc80000000008 */
[----:B------:R-:W-:-:S04]  /*06d0*/  @P0 FFMA R10, R10, R11, R9 ;  /* 0x0000000b0a0a0223 */ /* 0x000fc80000000009 */
[----:B------:R-:W-:-:S07]  /*06e0*/  @P0 FMUL.FTZ R3, R10, 2.3283064365386962891e-10 ;  /* 0x2f8000000a030820 */ /* 0x000fce0000410000 */
.L_x_30:
[----:B------:R-:W-:Y:S01]  /*06f0*/  MOV R8, R12 ;  /* 0x0000000c00087202 */ /* 0x000fe20000000f00 */
[----:B------:R-:W-:-:S04]  /*0700*/  IMAD.MOV.U32 R9, RZ, RZ, 0x0 ;  /* 0x00000000ff097424 */ /* 0x000fc800078e00ff */
[----:B------:R-:W-:Y:S05]  /*0710*/  RET.REL.NODEC R8 `(_Z9updateampP6float2Pfiii) ;  /* 0xfffffff808387950 */ /* 0x000fea0003c3ffff */
        .weak           $__internal_2_$__cuda_sm3x_div_rn_noftz_f32_slowpath
        .type           $__internal_2_$__cuda_sm3x_div_rn_noftz_f32_slowpath,@function
        .size           $__internal_2_$__cuda_sm3x_div_rn_noftz_f32_slowpath,(.L_x_64 - $__internal_2_$__cuda_sm3x_div_rn_noftz_f32_slowpath)
$__internal_2_$__cuda_sm3x_div_rn_noftz_f32_slowpath:
[----:B------:R-:W-:Y:S01]  /*0720*/  SHF.R.U32.HI R10, RZ, 0x17, R3 ;  /* 0x00000017ff0a7819 */ /* 0x000fe20000011603 */
[----:B------:R-:W-:Y:S01]  /*0730*/  BSSY.RECONVERGENT B1, `(.L_x_31) ;  /* 0x0000063000017945 */ /* 0x000fe20003800200 */
[----:B------:R-:W-:Y:S02]  /*0740*/  SHF.R.U32.HI R9, RZ, 0x17, R0 ;  /* 0x00000017ff097819 */ /* 0x000fe40000011600 */
[----:B------:R-:W-:Y:S02]  /*0750*/  LOP3.LUT R10, R10, 0xff, RZ, 0xc0, !PT ;  /* 0x000000ff0a0a7812 */ /* 0x000fe400078ec0ff */
[----:B------:R-:W-:Y:S02]  /*0760*/  LOP3.LUT R14, R9, 0xff, RZ, 0xc0, !PT ;  /* 0x000000ff090e7812 */ /* 0x000fe400078ec0ff */
[----:B------:R-:W-:Y:S02]  /*0770*/  IADD3 R13, PT, PT, R10, -0x1, RZ ;  /* 0xffffffff0a0d7810 */ /* 0x000fe40007ffe0ff */
[----:B------:R-:W-:Y:S01]  /*0780*/  MOV R11, R3 ;  /* 0x00000003000b7202 */ /* 0x000fe20000000f00 */
[----:B------:R-:W-:Y:S01]  /*0790*/  VIADD R12, R14, 0xffffffff ;  /* 0xffffffff0e0c7836 */ /* 0x000fe20000000000 */
[----:B------:R-:W-:-:S04]  /*07a0*/  ISETP.GT.U32.AND P0, PT, R13, 0xfd, PT ;  /* 0x000000fd0d00780c */ /* 0x000fc80003f04070 */
[----:B------:R-:W-:-:S13]  /*07b0*/  ISETP.GT.U32.OR P0, PT, R12, 0xfd, P0 ;  /* 0x000000fd0c00780c */ /* 0x000fda0000704470 */
[----:B------:R-:W-:Y:S01]  /*07c0*/  @!P0 IMAD.MOV.U32 R9, RZ, RZ, RZ ;  /* 0x000000ffff098224 */ /* 0x000fe200078e00ff */
        /* <DEDUP_REMOVED lines=19> */
[----:B------:R-:W-:Y:S01]  /*0900*/  @P0 MOV R9, RZ ;  /* 0x000000ff00090202 */ /* 0x000fe20000000f00 */
[----:B------:R-:W-:Y:S02]  /*0910*/  @!P0 IMAD.MOV.U32 R9, RZ, RZ, -0x40 ;  /* 0xffffffc0ff098424 */ /* 0x000fe400078e00ff */
[----:B------:R-:W-:Y:S01]  /*0920*/  @!P0 FFMA R0, R0, 1.84467440737095516160e+19, RZ ;  /* 0x5f80000000008823 */ /* 0x000fe200000000ff */
[----:B------:R-:W-:Y:S02]  /*0930*/  @!P1 FFMA R11, R3, 1.84467440737095516160e+19, RZ ;  /* 0x5f800000030b9823 */ /* 0x000fe400000000ff */
[----:B------:R-:W-:-:S07]  /*0940*/  @!P1 IADD3 R9, PT, PT, R9, 0x40, RZ ;  /* 0x0000004009099810 */ /* 0x000fce0007ffe0ff */
.L_x_32:
[----:B------:R-:W-:Y:S01]  /*0950*/  LEA R12, R10, 0xc0800000, 0x17 ;  /* 0xc08000000a0c7811 */ /* 0x000fe200078eb8ff */
[----:B------:R-:W-:Y:S04]  /*0960*/  BSSY.RECONVERGENT B2, `(.L_x_37) ;  /* 0x0000036000027945 */ /* 0x000fe80003800200 */
[----:B------:R-:W-:Y:S01]  /*0970*/  IMAD.IADD R12, R11, 0x1, -R12 ;  /* 0x000000010b0c7824 */ /* 0x000fe200078e0a0c */
[----:B------:R-:W-:-:S03]  /*0980*/  IADD3 R11, PT, PT, R14, -0x7f, RZ ;  /* 0xffffff810e0b7810 */ /* 0x000fc60007ffe0ff */
[----:B------:R0:W1:Y:S01]  /*0990*/  MUFU.RCP R13, R12 ;  /* 0x0000000c000d7308 */ /* 0x0000620000001000 */
[----:B------:R-:W-:Y:S01]  /*09a0*/  FADD.FTZ R15, -R12, -RZ ;  /* 0x800000ff0c0f7221 */ /* 0x000fe20000010100 */
[C---:B------:R-:W-:Y:S01]  /*09b0*/  IMAD R0, R11.reuse, -0x800000, R0 ;  /* 0xff8000000b007824 */ /* 0x040fe200078e0200 */
[----:B0-----:R-:W-:-:S05]  /*09c0*/  IADD3 R12, PT, PT, R11, 0x7f, -R10 ;  /* 0x0000007f0b0c7810 */ /* 0x001fca0007ffe80a */
[----:B------:R-:W-:Y:S02]  /*09d0*/  IMAD.IADD R9, R12, 0x1, R9 ;  /* 0x000000010c097824 */ /* 0x000fe400078e0209 */
[----:B-1----:R-:W-:-:S04]  /*09e0*/  FFMA R14, R13, R15, 1 ;  /* 0x3f8000000d0e7423 */ /* 0x002fc8000000000f */
[----:B------:R-:W-:-:S04]  /*09f0*/  FFMA R16, R13, R14, R13 ;  /* 0x0000000e0d107223 */ /* 0x000fc8000000000d */
[----:B------:R-:W-:-:S04]  /*0a00*/  FFMA R13, R0, R16, RZ ;  /* 0x00000010000d7223 */ /* 0x000fc800000000ff */
[----:B------:R-:W-:-:S04]  /*0a10*/  FFMA R14, R15, R13, R0 ;  /* 0x0000000d0f0e7223 */ /* 0x000fc80000000000 */
[----:B------:R-:W-:-:S04]  /*0a20*/  FFMA R13, R16, R14, R13 ;  /* 0x0000000e100d7223 */ /* 0x000fc8000000000d */
[----:B------:R-:W-:-:S04]  /*0a30*/  FFMA R14, R15, R13, R0 ;  /* 0x0000000d0f0e7223 */ /* 0x000fc80000000000 */
[----:B------:R-:W-:-:S05]  /*0a40*/  FFMA R0, R16, R14, R13 ;  /* 0x0000000e10007223 */ /* 0x000fca000000000d */
[----:B------:R-:W-:-:S04]  /*0a50*/  SHF.R.U32.HI R10, RZ, 0x17, R0 ;  /* 0x00000017ff0a7819 */ /* 0x000fc80000011600 */
[----:B------:R-:W-:-:S04]  /*0a60*/  LOP3.LUT R10, R10, 0xff, RZ, 0xc0, !PT ;  /* 0x000000ff0a0a7812 */ /* 0x000fc800078ec0ff */
[----:B------:R-:W-:-:S05]  /*0a70*/  IADD3 R15, PT, PT, R10, R9, RZ ;  /* 0x000000090a0f7210 */ /* 0x000fca0007ffe0ff */
[----:B------:R-:W-:-:S05]  /*0a80*/  VIADD R10, R15, 0xffffffff ;  /* 0xffffffff0f0a7836 */ /* 0x000fca0000000000 */
        /* <DEDUP_REMOVED lines=9> */
[CCC-:B------:R-:W-:Y:S01]  /*0b20*/  FFMA.RZ R9, R16.reuse, R14.reuse, R13.reuse ;  /* 0x0000000e10097223 */ /* 0x1c0fe2000000c00d */
[C---:B------:R-:W-:Y:S01]  /*0b30*/  IADD3 R12, PT, PT, R15.reuse, 0x20, RZ ;  /* 0x000000200f0c7810 */ /* 0x040fe20007ffe0ff */
[CCC-:B------:R-:W-:Y:S01]  /*0b40*/  FFMA.RM R10, R16.reuse, R14.reuse, R13.reuse ;  /* 0x0000000e100a7223 */ /* 0x1c0fe2000000400d */
[----:B------:R-:W-:Y:S02]  /*0b50*/  ISETP.NE.AND P2, PT, R15, RZ, PT ;  /* 0x000000ff0f00720c */ /* 0x000fe40003f45270 */
[----:B------:R-:W-:Y:S01]  /*0b60*/  LOP3.LUT R11, R9, 0x7fffff, RZ, 0xc0, !PT ;  /* 0x007fffff090b7812 */ /* 0x000fe200078ec0ff */
[----:B------:R-:W-:Y:S01]  /*0b70*/  FFMA.RP R9, R16, R14, R13 ;  /* 0x0000000e10097223 */ /* 0x000fe2000000800d */
[----:B------:R-:W-:Y:S01]  /*0b80*/  IMAD.MOV R13, RZ, RZ, -R15 ;  /* 0x000000ffff0d7224 */ /* 0x000fe200078e0a0f */
[----:B------:R-:W-:Y:S02]  /*0b90*/  ISETP.NE.AND P1, PT, R15, RZ, PT ;  /* 0x000000ff0f00720c */ /* 0x000fe40003f25270 */
[----:B------:R-:W-:-:S02]  /*0ba0*/  LOP3.LUT R11, R11, 0x800000, RZ, 0xfc, !PT ;  /* 0x008000000b0b7812 */ /* 0x000fc400078efcff */
[----:B------:R-:W-:Y:S02]  /*0bb0*/  FSETP.NEU.FTZ.AND P0, PT, R9, R10, PT ;  /* 0x0000000a0900720b */ /* 0x000fe40003f1d000 */
[----:B------:R-:W-:Y:S02]  /*0bc0*/  SHF.L.U32 R12, R11, R12, RZ ;  /* 0x0000000c0b0c7219 */ /* 0x000fe400000006ff */
        /* <DEDUP_REMOVED lines=11> */
.L_x_39:
[----:B------:R-:W-:-:S04]  /*0c80*/  LOP3.LUT R0, R0, 0x80000000, RZ, 0xc0, !PT ;  /* 0x8000000000007812 */ /* 0x000fc800078ec0ff */
[----:B------:R-:W-:Y:S01]  /*0c90*/  LOP3.LUT R0, R0, 0x7f800000, RZ, 0xfc, !PT ;  /* 0x7f80000000007812 */ /* 0x000fe200078efcff */
[----:B------:R-:W-:Y:S06]  /*0ca0*/  BRA `(.L_x_40) ;  /* 0x0000000000047947 */ /* 0x000fec0003800000 */
.L_x_38:
[----:B------:R-:W-:-:S07]  /*0cb0*/  IMAD R0, R9, 0x800000, R0 ;  /* 0x0080000009007824 */ /* 0x000fce00078e0200 */
.L_x_40:
[----:B------:R-:W-:Y:S05]  /*0cc0*/  BSYNC.RECONVERGENT B2 ;  /* 0x0000000000027941 */ /* 0x000fea0003800200 */
.L_x_37:
[----:B------:R-:W-:Y:S05]  /*0cd0*/  BRA `(.L_x_41) ;  /* 0x0000000000207947 */ /* 0x000fea0003800000 */
.L_x_36:
[----:B------:R-:W-:-:S04]  /*0ce0*/  LOP3.LUT R0, R11, 0x80000000, R0, 0x48, !PT ;  /* 0x800000000b007812 */ /* 0x000fc800078e4800 */
[----:B------:R-:W-:Y:S01]  /*0cf0*/  LOP3.LUT R0, R0, 0x7f800000, RZ, 0xfc, !PT ;  /* 0x7f80000000007812 */ /* 0x000fe200078efcff */
[----:B------:R-:W-:Y:S06]  /*0d00*/  BRA `(.L_x_41) ;  /* 0x0000000000147947 */ /* 0x000fec0003800000 */
.L_x_35:
[----:B------:R-:W-:Y:S01]  /*0d10*/  LOP3.LUT R0, R11, 0x80000000, R0, 0x48, !PT ;  /* 0x800000000b007812 */ /* 0x000fe200078e4800 */
[----:B------:R-:W-:Y:S06]  /*0d20*/  BRA `(.L_x_41) ;  /* 0x00000000000c7947 */ /* 0x000fec0003800000 */
.L_x_34:
[----:B------:R-:W0:Y:S01]  /*0d30*/  MUFU.RSQ R0, -QNAN ;  /* 0xffc0000000007908 */ /* 0x000e220000001400 */
[----:B------:R-:W-:Y:S05]  /*0d40*/  BRA `(.L_x_41) ;  /* 0x0000000000047947 */ /* 0x000fea0003800000 */
.L_x_33:
[----:B------:R-:W-:-:S07]  /*0d50*/  FADD.FTZ R0, R0, R3 ;  /* 0x0000000300007221 */ /* 0x000fce0000010000 */
.L_x_41:
[----:B------:R-:W-:Y:S05]  /*0d60*/  BSYNC.RECONVERGENT B1 ;  /* 0x0000000000017941 */ /* 0x000fea0003800200 */
.L_x_31:
[----:B------:R-:W-:-:S04]  /*0d70*/  HFMA2 R9, -RZ, RZ, 0, 0 ;  /* 0x00000000ff097431 */ /* 0x000fc800000001ff */
[----:B0-----:R-:W-:Y:S05]  /*0d80*/  RET.REL.NODEC R8 `(_Z9updateampP6float2Pfiii) ;  /* 0xfffffff0089c7950 */ /* 0x001fea0003c3ffff */
.L_x_42:
        /* <DEDUP_REMOVED lines=15> */
.L_x_64:


//--------------------- .text._Z7mulamulP6float2S0_S0_PfS1_iiiiiii --------------------------
	.section	.text._Z7mulamulP6float2S0_S0_PfS1_iiiiiii,"ax",@progbits
	.align	128
        .global         _Z7mulamulP6float2S0_S0_PfS1_iiiiiii
        .type           _Z7mulamulP6float2S0_S0_PfS1_iiiiiii,@function
        .size           _Z7mulamulP6float2S0_S0_PfS1_iiiiiii,(.L_x_71 - _Z7mulamulP6float2S0_S0_PfS1_iiiiiii)
        .other          _Z7mulamulP6float2S0_S0_PfS1_iiiiiii,@"STO_CUDA_ENTRY STV_DEFAULT"
_Z7mulamulP6float2S0_S0_PfS1_iiiiiii:
.text._Z7mulamulP6float2S0_S0_PfS1_iiiiiii:
[----:B------:R-:W-:Y:S01]  /*0000*/  LDC R1, c[0x0][0x37c] ;  /* 0x0000df00ff017b82 */ /* 0x000fe20000000800 */
[----:B------:R-:W0:Y:S07]  /*0010*/  S2R R7, SR_CTAID.Y ;  /* 0x0000000000077919 */ /* 0x000e2e0000002600 */
[----:B------:R-:W1:Y:S01]  /*0020*/  LDC R3, c[0x0][0x3b8] ;  /* 0x0000ee00ff037b82 */ /* 0x000e620000000800 */
[----:B------:R-:W2:Y:S01]  /*0030*/  LDCU UR4, c[0x0][0x360] ;  /* 0x00006c00ff0477ac */ /* 0x000ea20008000800 */
[----:B------:R-:W0:Y:S01]  /*0040*/  S2R R0, SR_TID.Y ;  /* 0x0000000000007919 */ /* 0x000e220000002200 */
[----:B------:R-:W0:Y:S01]  /*0050*/  LDCU UR5, c[0x0][0x364] ;  /* 0x00006c80ff0577ac */ /* 0x000e220008000800 */
[----:B------:R-:W2:Y:S01]  /*0060*/  S2R R2, SR_CTAID.X ;  /* 0x0000000000027919 */ /* 0x000ea20000002500 */
[----:B------:R-:W3:Y:S01]  /*0070*/  LDCU UR7, c[0x0][0x3b4] ;  /* 0x00007680ff0777ac */ /* 0x000ee20008000800 */
[----:B------:R-:W2:Y:S01]  /*0080*/  S2R R5, SR_TID.X ;  /* 0x0000000000057919 */ /* 0x000ea20000002100 */
[----:B------:R-:W4:Y:S01]  /*0090*/  LDCU UR6, c[0x0][0x368] ;  /* 0x00006d00ff0677ac */ /* 0x000f220008000800 */
[----:B------:R-:W4:Y:S01]  /*00a0*/  S2R R4, SR_CTAID.Z ;  /* 0x0000000000047919 */ /* 0x000f220000002700 */
[----:B------:R-:W5:Y:S01]  /*00b0*/  LDCU UR8, c[0x0][0x3a8] ;  /* 0x00007500ff0877ac */ /* 0x000f620008000800 */
[----:B------:R-:W4:Y:S01]  /*00c0*/  S2R R9, SR_TID.Z ;  /* 0x0000000000097919 */ /* 0x000f220000002300 */
[----:B0-----:R-:W-:-:S05]  /*00d0*/  IMAD R7, R7, UR5, R0 ;  /* 0x0000000507077c24 */ /* 0x001fca000f8e0200 */
[----:B---3--:R-:W-:Y:S01]  /*00e0*/  ISETP.GE.AND P0, PT, R7, UR7, PT ;  /* 0x0000000707007c0c */ /* 0x008fe2000bf06270 */
[----:B--2---:R-:W-:Y:S02]  /*00f0*/  IMAD R2, R2, UR4, R5 ;  /* 0x0000000402027c24 */ /* 0x004fe4000f8e0205 */
[----:B-1----:R-:W-:-:S05]  /*0100*/  IMAD R5, R3, R3, RZ ;  /* 0x0000000303057224 */ /* 0x002fca00078e02ff */
[----:B------:R-:W-:Y:S01]  /*0110*/  ISETP.GE.OR P0, PT, R2, R5, P0 ;  /* 0x000000050200720c */ /* 0x000fe20000706670 */
[----:B----4-:R-:W-:-:S05]  /*0120*/  IMAD R0, R4, UR6, R9 ;  /* 0x0000000604007c24 */ /* 0x010fca000f8e0209 */
[----:B-----5:R-:W-:-:S13]  /*0130*/  ISETP.GE.OR P0, PT, R0, UR8, P0 ;  /* 0x0000000800007c0c */ /* 0x020fda0008706670 */
[----:B------:R-:W-:Y:S05]  /*0140*/  @P0 EXIT ;  /* 0x000000000000094d */ /* 0x000fea0003800000 */
[----:B------:R-:W0:Y:S01]  /*0150*/  LDC.64 R4, c[0x0][0x398] ;  /* 0x0000e600ff047b82 */ /* 0x000e220000000a00 */
[----:B------:R-:W1:Y:S01]  /*0160*/  LDCU.64 UR4, c[0x0][0x358] ;  /* 0x00006b00ff0477ac */ /* 0x000e620008000a00 */
[----:B------:R-:W-:-:S06]  /*0170*/  IMAD R7, R0, UR7, R7 ;  /* 0x0000000700077c24 */ /* 0x000fcc000f8e0207 */
[----:B------:R-:W2:Y:S01]  /*0180*/  LDC.64 R8, c[0x0][0x3a0] ;  /* 0x0000e800ff087b82 */ /* 0x000ea20000000a00 */
[----:B0-----:R-:W-:-:S06]  /*0190*/  IMAD.WIDE.U32 R4, R7, 0x4, R4 ;  /* 0x0000000407047825 */ /* 0x001fcc00078e0004 */
[----:B-1----:R-:W3:Y:S01]  /*01a0*/  LDG.E R4, desc[UR4][R4.64] ;  /* 0x0000000404047981 */ /* 0x002ee2000c1e1900 */
[----:B--2---:R-:W-:-:S05]  /*01b0*/  IMAD.WIDE.U32 R8, R7, 0x4, R8 ;  /* 0x0000000407087825 */ /* 0x004fca00078e0008 */
[----:B------:R-:W2:Y:S01]  /*01c0*/  LDG.E R7, desc[UR4][R8.64] ;  /* 0x0000000408077981 */ /* 0x000ea2000c1e1900 */
[----:B---3--:R-:W-:Y:S08]  /*01d0*/  F2I.TRUNC.NTZ R6, R4 ;  /* 0x0000000400067305 */ /* 0x008ff0000020f100 */
[----:B--2---:R-:W0:Y:S02]  /*01e0*/  F2I.TRUNC.NTZ R7, R7 ;  /* 0x0000000700077305 */ /* 0x004e24000020f100 */
[----:B0-----:R-:W-:-:S04]  /*01f0*/  LOP3.LUT R10, R6, R7, RZ, 0xfc, !PT ;  /* 0x00000007060a7212 */ /* 0x001fc800078efcff */
[----:B------:R-:W-:-:S13]  /*0200*/  ISETP.GE.AND P0, PT, R10, RZ, PT ;  /* 0x000000ff0a00720c */ /* 0x000fda0003f06270 */
[----:B------:R-:W-:Y:S05]  /*0210*/  @!P0 EXIT ;  /* 0x000000000000894d */ /* 0x000fea0003800000 */
[----:B------:R-:W-:Y:S01]  /*0220*/  IABS R9, R3 ;  /* 0x0000000300097213 */ /* 0x000fe20000000000 */
[----:B------:R-:W0:Y:S03]  /*0230*/  LDCU UR6, c[0x0][0x3ac] ;  /* 0x00007580ff0677ac */ /* 0x000e260008000800 */
[----:B------:R-:W1:Y:S01]  /*0240*/  I2F.RP R8, R9 ;  /* 0x0000000900087306 */ /* 0x000e620000209400 */
[----:B------:R-:W2:Y:S07]  /*0250*/  LDCU UR7, c[0x0][0x3b0] ;  /* 0x00007600ff0777ac */ /* 0x000eae0008000800 */
[----:B-1----:R-:W1:Y:S02]  /*0260*/  MUFU.RCP R8, R8 ;  /* 0x0000000800087308 */ /* 0x002e640000001000 */
[----:B-1----:R-:W-:-:S06]  /*0270*/  IADD3 R4, PT, PT, R8, 0xffffffe, RZ ;  /* 0x0ffffffe08047810 */ /* 0x002fcc0007ffe0ff */
[----:B------:R1:W3:Y:S02]  /*0280*/  F2I.FTZ.U32.TRUNC.NTZ R5, R4 ;  /* 0x0000000400057305 */ /* 0x0002e4000021f000 */
[----:B-1----:R-:W-:Y:S01]  /*0290*/  HFMA2 R4, -RZ, RZ, 0, 0 ;  /* 0x00000000ff047431 */ /* 0x002fe200000001ff */
[----:B---3--:R-:W-:-:S05]  /*02a0*/  IADD3 R10, PT, PT, RZ, -R5, RZ ;  /* 0x80000005ff0a7210 */ /* 0x008fca0007ffe0ff */
[----:B------:R-:W-:Y:S01]  /*02b0*/  IMAD R11, R10, R9, RZ ;  /* 0x000000090a0b7224 */ /* 0x000fe200078e02ff */
[----:B------:R-:W-:-:S03]  /*02c0*/  IABS R10, R2 ;  /* 0x00000002000a7213 */ /* 0x000fc60000000000 */
[----:B------:R-:W-:Y:S01]  /*02d0*/  IMAD.HI.U32 R5, R5, R11, R4 ;  /* 0x0000000b05057227 */ /* 0x000fe200078e0004 */
[----:B------:R-:W-:-:S04]  /*02e0*/  LOP3.LUT R4, R2, R3, RZ, 0x3c, !PT ;  /* 0x0000000302047212 */ /* 0x000fc800078e3cff */
[----:B------:R-:W-:Y:S01]  /*02f0*/  ISETP.GE.AND P1, PT, R4, RZ, PT ;  /* 0x000000ff0400720c */ /* 0x000fe20003f26270 */
[----:B------:R-:W-:-:S05]  /*0300*/  IMAD.HI.U32 R5, R5, R10, RZ ;  /* 0x0000000a05057227 */ /* 0x000fca00078e00ff */
[----:B------:R-:W-:-:S05]  /*0310*/  IADD3 R8, PT, PT, -R5, RZ, RZ ;  /* 0x000000ff05087210 */ /* 0x000fca0007ffe1ff */
[----:B------:R-:W-:-:S05]  /*0320*/  IMAD R8, R9, R8, R10 ;  /* 0x0000000809087224 */ /* 0x000fca00078e020a */
[----:B------:R-:W-:-:S13]  /*0330*/  ISETP.GT.U32.AND P2, PT, R9, R8, PT ;  /* 0x000000080900720c */ /* 0x000fda0003f44070 */
[-C--:B------:R-:W-:Y:S01]  /*0340*/  @!P2 IADD3 R8, PT, PT, R8, -R9.reuse, RZ ;  /* 0x800000090808a210 */ /* 0x080fe20007ffe0ff */
[----:B------:R-:W-:Y:S01]  /*0350*/  @!P2 VIADD R5, R5, 0x1 ;  /* 0x000000010505a836 */ /* 0x000fe20000000000 */
[----:B------:R-:W-:Y:S02]  /*0360*/  ISETP.NE.AND P2, PT, R3, RZ, PT ;  /* 0x000000ff0300720c */ /* 0x000fe40003f45270 */
[----:B------:R-:W-:Y:S02]  /*0370*/  ISETP.GE.U32.AND P0, PT, R8, R9, PT ;  /* 0x000000090800720c */ /* 0x000fe40003f06070 */
[----:B------:R-:W1:Y:S11]  /*0380*/  LDC.64 R8, c[0x0][0x390] ;  /* 0x0000e400ff087b82 */ /* 0x000e760000000a00 */
[----:B------:R-:W-:-:S04]  /*0390*/  @P0 IADD3 R5, PT, PT, R5, 0x1, RZ ;  /* 0x0000000105050810 */ /* 0x000fc80007ffe0ff */
[----:B------:R-:W-:Y:S02]  /*03a0*/  MOV R11, R5 ;  /* 0x00000005000b7202 */ /* 0x000fe40000000f00 */
[----:B------:R-:W3:Y:S03]  /*03b0*/  LDC.64 R4, c[0x0][0x388] ;  /* 0x0000e200ff047b82 */ /* 0x000ee60000000a00 */
[----:B------:R-:W-:Y:S01]  /*03c0*/  @!P1 IMAD.MOV R11, RZ, RZ, -R11 ;  /* 0x000000ffff0b9224 */ /* 0x000fe200078e0a0b */
[----:B------:R-:W-:-:S04]  /*03d0*/  @!P2 LOP3.LUT R11, RZ, R3, RZ, 0x33, !PT ;  /* 0x00000003ff0ba212 */ /* 0x000fc800078e33ff */
[----:B------:R-:W-:Y:S02]  /*03e0*/  IADD3 R10, PT, PT, -R11, RZ, RZ ;  /* 0x000000ff0b0a7210 */ /* 0x000fe40007ffe1ff */
[----:B------:R-:W-:-:S03]  /*03f0*/  IADD3 R11, PT, PT, R6, R11, RZ ;  /* 0x0000000b060b7210 */ /* 0x000fc60007ffe0ff */
[----:B------:R-:W-:-:S04]  /*0400*/  IMAD R3, R3, R10, R2 ;  /* 0x0000000a03037224 */ /* 0x000fc800078e0202 */
[----:B0-----:R-:W-:Y:S02]  /*0410*/  IMAD R0, R0, UR6, R3 ;  /* 0x0000000600007c24 */ /* 0x001fe4000f8e0203 */
[----:B-1----:R-:W-:-:S03]  /*0420*/  IMAD.WIDE R2, R2, 0x8, R8 ;  /* 0x0000000802027825 */ /* 0x002fc600078e0208 */
[----:B------:R-:W-:Y:S02]  /*0430*/  IADD3 R0, PT, PT, R7, R0, RZ ;  /* 0x0000000007007210 */ /* 0x000fe40007ffe0ff */
[----:B------:R-:W0:Y:S01]  /*0440*/  LDC.64 R6, c[0x0][0x380] ;  /* 0x0000e000ff067b82 */ /* 0x000e220000000a00 */
[----:B------:R-:W4:Y:S02]  /*0450*/  LDG.E.64 R2, desc[UR4][R2.64] ;  /* 0x0000000402027981 */ /* 0x000f24000c1e1b00 */
[----:B--2---:R-:W-:-:S04]  /*0460*/  IMAD R11, R0, UR7, R11 ;  /* 0x00000007000b7c24 */ /* 0x004fc8000f8e020b */
[----:B---3--:R-:W-:-:S06]  /*0470*/  IMAD.WIDE R4, R11, 0x8, R4 ;  /* 0x000000080b047825 */ /* 0x008fcc00078e0204 */
[----:B------:R-:W2:Y:S01]  /*0480*/  LDG.E.64 R4, desc[UR4][R4.64] ;  /* 0x0000000404047981 */ /* 0x000ea2000c1e1b00 */
[----:B0-----:R-:W-:-:S04]  /*0490*/  IMAD.WIDE R6, R11, 0x8, R6 ;  /* 0x000000080b067825 */ /* 0x001fc800078e0206 */
[----:B----4-:R-:W-:-:S04]  /*04a0*/  FMUL R9, R3, R3 ;  /* 0x0000000303097220 */ /* 0x010fc80000400000 */
[----:B------:R-:W-:-:S04]  /*04b0*/  FFMA R9, R2, R2, R9 ;  /* 0x0000000202097223 */ /* 0x000fc80000000009 */
[-C--:B--2---:R-:W-:Y:S01]  /*04c0*/  FMUL R11, R4, R9.reuse ;  /* 0x00000009040b7220 */ /* 0x084fe20000400000 */
[----:B------:R-:W-:-:S04]  /*04d0*/  FMUL R9, R5, R9 ;  /* 0x0000000905097220 */ /* 0x000fc80000400000 */
[----:B------:R-:W-:Y:S04]  /*04e0*/  REDG.E.ADD.F32.FTZ.RN.STRONG.GPU desc[UR4][R6.64], R11 ;  /* 0x0000000b060079a6 */ /* 0x000fe8000c12f304 */
[----:B------:R-:W-:Y:S01]  /*04f0*/  REDG.E.ADD.F32.FTZ.RN.STRONG.GPU desc[UR4][R6.64+0x4], R9 ;  /* 0x00000409060079a6 */ /* 0x000fe2000c12f304 */
[----:B------:R-:W-:Y:S05]  /*0500*/  EXIT ;  /* 0x000000000000794d */ /* 0x000fea0003800000 */
.L_x_43:
        /* <DEDUP_REMOVED lines=15> */
.L_x_71:


//--------------------- .text._Z4mulaP6float2S0_S0_PfS1_iiiiiii --------------------------
	.section	.text._Z4mulaP6float2S0_S0_PfS1_iiiiiii,"ax",@progbits
	.align	128
        .global         _Z4mulaP6float2S0_S0_PfS1_iiiiiii
        .type           _Z4mulaP6float2S0_S0_PfS1_iiiiiii,@function
        .size           _Z4mulaP6float2S0_S0_PfS1_iiiiiii,(.L_x_66 - _Z4mulaP6float2S0_S0_PfS1_iiiiiii)
        .other          _Z4mulaP6float2S0_S0_PfS1_iiiiiii,@"STO_CUDA_ENTRY STV_DEFAULT"
_Z4mulaP6float2S0_S0_PfS1_iiiiiii:
.text._Z4mulaP6float2S0_S0_PfS1_iiiiiii:
        /* <DEDUP_REMOVED lines=25> */
[----:B0-----:R-:W-:-:S05]  /*0190*/  IMAD.WIDE.U32 R8, R6, 0x4, R8 ;  /* 0x0000000406087825 */ /* 0x001fca00078e0008 */
        /* <DEDUP_REMOVED lines=9> */
[----:B------:R-:W0:Y:S01]  /*0230*/  LDCU UR4, c[0x0][0x3bc] ;  /* 0x00007780ff0477ac */ /* 0x000e220008000800 */
[----:B------:R-:W-:Y:S02]  /*0240*/  IABS R10, R0 ;  /* 0x00000000000a7213 */ /* 0x000fe40000000000 */
[----:B------:R-:W1:Y:S01]  /*0250*/  I2F.RP R7, R12 ;  /* 0x0000000c00077306 */ /* 0x000e620000209400 */
[----:B------:R-:W2:Y:S07]  /*0260*/  LDCU UR5, c[0x0][0x3c0] ;  /* 0x00007800ff0577ac */ /* 0x000eae0008000800 */
[----:B-1----:R-:W1:Y:S02]  /*0270*/  MUFU.RCP R7, R7 ;  /* 0x0000000700077308 */ /* 0x002e640000001000 */
[----:B-1----:R-:W-:-:S06]  /*0280*/  VIADD R8, R7, 0xffffffe ;  /* 0x0ffffffe07087836 */ /* 0x002fcc0000000000 */
[----:B------:R1:W3:Y:S02]  /*0290*/  F2I.FTZ.U32.TRUNC.NTZ R9, R8 ;  /* 0x0000000800097305 */ /* 0x0002e4000021f000 */
[----:B-1----:R-:W-:Y:S02]  /*02a0*/  HFMA2 R8, -RZ, RZ, 0, 0 ;  /* 0x00000000ff087431 */ /* 0x002fe400000001ff */
[----:B---3--:R-:W-:-:S04]  /*02b0*/  IMAD.MOV R11, RZ, RZ, -R9 ;  /* 0x000000ffff0b7224 */ /* 0x008fc800078e0a09 */
[----:B------:R-:W-:-:S04]  /*02c0*/  IMAD R11, R11, R12, RZ ;  /* 0x0000000c0b0b7224 */ /* 0x000fc800078e02ff */
[----:B------:R-:W-:-:S04]  /*02d0*/  IMAD.HI.U32 R9, R9, R11, R8 ;  /* 0x0000000b09097227 */ /* 0x000fc800078e0008 */
[----:B------:R-:W-:-:S04]  /*02e0*/  IMAD.MOV.U32 R11, RZ, RZ, R10 ;  /* 0x000000ffff0b7224 */ /* 0x000fc800078e000a */
[----:B------:R-:W-:Y:S02]  /*02f0*/  IMAD.HI.U32 R10, R9, R11, RZ ;  /* 0x0000000b090a7227 */ /* 0x000fe400078e00ff */
[----:B------:R-:W1:Y:S03]  /*0300*/  LDC.64 R8, c[0x0][0x388] ;  /* 0x0000e200ff087b82 */ /* 0x000e660000000a00 */
[----:B------:R-:W-:-:S05]  /*0310*/  IADD3 R7, PT, PT, -R10, RZ, RZ ;  /* 0x000000ff0a077210 */ /* 0x000fca0007ffe1ff */
[----:B------:R-:W-:Y:S01]  /*0320*/  IMAD R7, R12, R7, R11 ;  /* 0x000000070c077224 */ /* 0x000fe200078e020b */
[----:B--2---:R-:W-:-:S04]  /*0330*/  IADD3 R11, PT, PT, -R5, UR5, RZ ;  /* 0x00000005050b7c10 */ /* 0x004fc8000fffe1ff */
[----:B------:R-:W-:-:S13]  /*0340*/  ISETP.GT.U32.AND P2, PT, R12, R7, PT ;  /* 0x000000070c00720c */ /* 0x000fda0003f44070 */
[----:B------:R-:W-:Y:S01]  /*0350*/  @!P2 IMAD.IADD R7, R7, 0x1, -R12 ;  /* 0x000000010707a824 */ /* 0x000fe200078e0a0c */
[----:B------:R-:W-:Y:S02]  /*0360*/  @!P2 IADD3 R10, PT, PT, R10, 0x1, RZ ;  /* 0x000000010a0aa810 */ /* 0x000fe40007ffe0ff */
[----:B------:R-:W-:Y:S02]  /*0370*/  ISETP.NE.AND P2, PT, R5, RZ, PT ;  /* 0x000000ff0500720c */ /* 0x000fe40003f45270 */
[----:B------:R-:W-:Y:S02]  /*0380*/  ISETP.GE.U32.AND P0, PT, R7, R12, PT ;  /* 0x0000000c0700720c */ /* 0x000fe40003f06070 */
[----:B------:R-:W-:Y:S01]  /*0390*/  LOP3.LUT R7, R0, R5, RZ, 0x3c, !PT ;  /* 0x0000000500077212 */ /* 0x000fe200078e3cff */
[----:B------:R-:W2:Y:S03]  /*03a0*/  LDC.64 R12, c[0x0][0x390] ;  /* 0x0000e400ff0c7b82 */ /* 0x000ea60000000a00 */
[----:B------:R-:W-:-:S02]  /*03b0*/  ISETP.GE.AND P1, PT, R7, RZ, PT ;  /* 0x000000ff0700720c */ /* 0x000fc40003f26270 */
[----:B0-----:R-:W-:-:S04]  /*03c0*/  IADD3 R7, PT, PT, -R5, UR4, RZ ;  /* 0x0000000405077c10 */ /* 0x001fc8000fffe1ff */
[----:B------:R-:W-:Y:S01]  /*03d0*/  LEA.HI R7, R7, R7, RZ, 0x1 ;  /* 0x0000000707077211 */ /* 0x000fe200078f08ff */
[----:B------:R-:W-:-:S06]  /*03e0*/  @P0 VIADD R10, R10, 0x1 ;  /* 0x000000010a0a0836 */ /* 0x000fcc0000000000 */
[----:B------:R-:W-:Y:S02]  /*03f0*/  @!P1 IADD3 R10, PT, PT, -R10, RZ, RZ ;  /* 0x000000ff0a0a9210 */ /* 0x000fe40007ffe1ff */
[----:B------:R-:W-:-:S04]  /*0400*/  @!P2 LOP3.LUT R10, RZ, R5, RZ, 0x33, !PT ;  /* 0x00000005ff0aa212 */ /* 0x000fc800078e33ff */
[----:B------:R-:W-:Y:S01]  /*0410*/  LEA.HI.SX32 R7, R7, R10, 0x1f ;  /* 0x0000000a07077211 */ /* 0x000fe200078ffaff */
[----:B------:R-:W-:-:S04]  /*0420*/  IMAD.MOV R14, RZ, RZ, -R10 ;  /* 0x000000ffff0e7224 */ /* 0x000fc800078e0a0a */
[----:B------:R-:W-:Y:S01]  /*0430*/  IMAD R5, R5, R14, R0 ;  /* 0x0000000e05057224 */ /* 0x000fe200078e0200 */
[----:B------:R-:W-:Y:S01]  /*0440*/  LEA.HI R14, R11, R11, RZ, 0x1 ;  /* 0x0000000b0b0e7211 */ /* 0x000fe200078f08ff */
[----:B------:R-:W-:-:S03]  /*0450*/  IMAD R7, R6, UR4, R7 ;  /* 0x0000000406077c24 */ /* 0x000fc6000f8e0207 */
[----:B------:R-:W-:-:S05]  /*0460*/  LEA.HI.SX32 R14, R14, R5, 0x1f ;  /* 0x000000050e0e7211 */ /* 0x000fca00078ffaff */
[----:B------:R-:W-:Y:S02]  /*0470*/  IMAD R11, R7, UR5, R14 ;  /* 0x00000005070b7c24 */ /* 0x000fe4000f8e020e */
[----:B--2---:R-:W-:-:S04]  /*0480*/  IMAD.WIDE R6, R0, 0x8, R12 ;  /* 0x0000000800067825 */ /* 0x004fc800078e020c */
[----:B-1----:R-:W-:Y:S02]  /*0490*/  IMAD.WIDE R8, R11, 0x8, R8 ;  /* 0x000000080b087825 */ /* 0x002fe400078e0208 */
[----:B------:R-:W5:Y:S04]  /*04a0*/  LDG.E.64 R6, desc[UR6][R6.64] ;  /* 0x0000000606067981 */ /* 0x000f68000c1e1b00 */
[----:B------:R-:W5:Y:S01]  /*04b0*/  LDG.E.64 R8, desc[UR6][R8.64] ;  /* 0x0000000608087981 */ /* 0x000f62000c1e1b00 */
[----:B------:R-:W-:-:S06]  /*04c0*/  UIMAD UR4, UR4, UR5, URZ ;  /* 0x00000005040472a4 */ /* 0x000fcc000f8e02ff */
[----:B------:R-:W-:-:S04]  /*04d0*/  I2FP.F32.S32 R0, UR4 ;  /* 0x0000000400007c45 */ /* 0x000fc80008201400 */
[----:B------:R-:W-:Y:S01]  /*04e0*/  IADD3 R12, PT, PT, R0, -0xd000000, RZ ;  /* 0xf3000000000c7810 */ /* 0x000fe20007ffe0ff */
[----:B------:R0:W1:Y:S03]  /*04f0*/  MUFU.RSQ R11, R0 ;  /* 0x00000000000b7308 */ /* 0x0000660000001400 */
[----:B------:R-:W-:-:S13]  /*0500*/  ISETP.GT.U32.AND P0, PT, R12, 0x727fffff, PT ;  /* 0x727fffff0c00780c */ /* 0x000fda0003f04070 */
[----:B0-----:R-:W-:Y:S05]  /*0510*/  @!P0 BRA `(.L_x_44) ;  /* 0x0000000000108947 */ /* 0x001fea0003800000 */
[----:B------:R-:W-:-:S07]  /*0520*/  MOV R14, 0x540 ;  /* 0x00000540000e7802 */ /* 0x000fce0000000f00 */
[----:B-1---5:R-:W-:Y:S05]  /*0530*/  CALL.REL.NOINC `($__internal_4_$__cuda_sm20_sqrt_rn_f32_slowpath) ;  /* 0x0000000400547944 */ /* 0x022fea0003c00000 */
[----:B------:R-:W-:Y:S01]  /*0540*/  IMAD.MOV.U32 R0, RZ, RZ, R11 ;  /* 0x000000ffff007224 */ /* 0x000fe200078e000b */
[----:B------:R-:W-:Y:S06]  /*0550*/  BRA `(.L_x_45) ;  /* 0x0000000000107947 */ /* 0x000fec0003800000 */
.L_x_44:
[----:B-1----:R-:W-:Y:S01]  /*0560*/  FMUL.FTZ R13, R0, R11 ;  /* 0x0000000b000d7220 */ /* 0x002fe20000410000 */
[----:B------:R-:W-:-:S03]  /*0570*/  FMUL.FTZ R11, R11, 0.5 ;  /* 0x3f0000000b0b7820 */ /* 0x000fc60000410000 */
[----:B------:R-:W-:-:S04]  /*0580*/  FFMA R0, -R13, R13, R0 ;  /* 0x0000000d0d007223 */ /* 0x000fc80000000100 */
[----:B------:R-:W-:-:S07]  /*0590*/  FFMA R0, R0, R11, R13 ;  /* 0x0000000b00007223 */ /* 0x000fce000000000d */
.L_x_45:
[----:B------:R-:W-:-:S04]  /*05a0*/  IADD3 R11, PT, PT, R0, 0x1800000, RZ ;  /* 0x01800000000b7810 */ /* 0x000fc80007ffe0ff */
[----:B------:R-:W-:-:S04]  /*05b0*/  LOP3.LUT R11, R11, 0x7f800000, RZ, 0xc0, !PT ;  /* 0x7f8000000b0b7812 */ /* 0x000fc800078ec0ff */
[----:B------:R-:W-:-:S13]  /*05c0*/  ISETP.GT.U32.AND P0, PT, R11, 0x1ffffff, PT ;  /* 0x01ffffff0b00780c */ /* 0x000fda0003f04070 */
[----:B------:R-:W-:Y:S05]  /*05d0*/  @P0 BRA `(.L_x_46) ;  /* 0x00000000000c0947 */ /* 0x000fea0003800000 */
[----:B------:R-:W-:-:S07]  /*05e0*/  MOV R12, 0x600 ;  /* 0x00000600000c7802 */ /* 0x000fce0000000f00 */
[----:B-----5:R-:W-:Y:S05]  /*05f0*/  CALL.REL.NOINC `($__internal_3_$__cuda_sm20_rcp_rn_f32_slowpath) ;  /* 0x0000000000587944 */ /* 0x020fea0003c00000 */
[----:B------:R-:W-:Y:S05]  /*0600*/  BRA `(.L_x_47) ;  /* 0x0000000000107947 */ /* 0x000fea0003800000 */
.L_x_46:
[----:B------:R-:W0:Y:S02]  /*0610*/  MUFU.RCP R11, R0 ;  /* 0x00000000000b7308 */ /* 0x000e240000001000 */
[----:B0-----:R-:W-:-:S04]  /*0620*/  FFMA R12, R11, R0, -1 ;  /* 0xbf8000000b0c7423 */ /* 0x001fc80000000000 */
[----:B------:R-:W-:-:S04]  /*0630*/  FADD.FTZ R12, -R12, -RZ ;  /* 0x800000ff0c0c7221 */ /* 0x000fc80000010100 */
[----:B------:R-:W-:-:S07]  /*0640*/  FFMA R11, R11, R12, R11 ;  /* 0x0000000c0b0b7223 */ /* 0x000fce000000000b */
.L_x_47:
[----:B------:R-:W0:Y:S01]  /*0650*/  LDCU UR4, c[0x0][0x3ac] ;  /* 0x00007580ff0477ac */ /* 0x000e220008000800 */
[----:B------:R-:W1:Y:S01]  /*0660*/  LDC.64 R12, c[0x0][0x380] ;  /* 0x0000e000ff0c7b82 */ /* 0x000e620000000a00 */
[----:B------:R-:W-:Y:S02]  /*0670*/  IMAD.IADD R10, R3, 0x1, R10 ;  /* 0x00000001030a7824 */ /* 0x000fe400078e020a */
[-C--:B-----5:R-:W-:Y:S01]  /*0680*/  FMUL R7, R7, R11.reuse ;  /* 0x0000000b07077220 */ /* 0x0a0fe20000400000 */
[----:B------:R-:W2:Y:S01]  /*0690*/  LDCU UR5, c[0x0][0x3b0] ;  /* 0x00007600ff0577ac */ /* 0x000ea20008000800 */
[----:B------:R-:W-:Y:S02]  /*06a0*/  FMUL R6, R6, R11 ;  /* 0x0000000b06067220 */ /* 0x000fe40000400000 */
[-C--:B------:R-:W-:Y:S01]  /*06b0*/  FMUL R3, R9, R7.reuse ;  /* 0x0000000709037220 */ /* 0x080fe20000400000 */
[----:B------:R-:W-:-:S03]  /*06c0*/  FMUL R0, R8, R7 ;  /* 0x0000000708007220 */ /* 0x000fc60000400000 */
[-C--:B------:R-:W-:Y:S01]  /*06d0*/  FFMA R3, R8, R6.reuse, R3 ;  /* 0x0000000608037223 */ /* 0x080fe20000000003 */
[----:B------:R-:W-:Y:S01]  /*06e0*/  FFMA R9, R9, R6, -R0 ;  /* 0x0000000609097223 */ /* 0x000fe20000000800 */
[----:B0-----:R-:W-:-:S05]  /*06f0*/  IMAD R5, R2, UR4, R5 ;  /* 0x0000000402057c24 */ /* 0x001fca000f8e0205 */
[----:B------:R-:W-:-:S05]  /*0700*/  IADD3 R5, PT, PT, R4, R5, RZ ;  /* 0x0000000504057210 */ /* 0x000fca0007ffe0ff */
[----:B--2---:R-:W-:-:S04]  /*0710*/  IMAD R5, R5, UR5, R10 ;  /* 0x0000000505057c24 */ /* 0x004fc8000f8e020a */
[----:B-1----:R-:W-:-:S05]  /*0720*/  IMAD.WIDE R12, R5, 0x8, R12 ;  /* 0x00000008050c7825 */ /* 0x002fca00078e020c */
[----:B------:R-:W-:Y:S04]  /*0730*/  REDG.E.ADD.F32.FTZ.RN.STRONG.GPU desc[UR6][R12.64], R3 ;  /* 0x000000030c0079a6 */ /* 0x000fe8000c12f306 */
[----:B------:R-:W-:Y:S01]  /*0740*/  REDG.E.ADD.F32.FTZ.RN.STRONG.GPU desc[UR6][R12.64+0x4], R9 ;  /* 0x000004090c0079a6 */ /* 0x000fe2000c12f306 */
[----:B------:R-:W-:Y:S05]  /*0750*/  EXIT ;  /* 0x000000000000794d */ /* 0x000fea0003800000 */
        .weak           $__internal_3_$__cuda_sm20_rcp_rn_f32_slowpath
        .type           $__internal_3_$__cuda_sm20_rcp_rn_f32_slowpath,@function
        .size           $__internal_3_$__cuda_sm20_rcp_rn_f32_slowpath,($__internal_4_$__cuda_sm20_sqrt_rn_f32_slowpath - $__internal_3_$__cuda_sm20_rcp_rn_f32_slowpath)
$__internal_3_$__cuda_sm20_rcp_rn_f32_slowpath:
[----:B------:R-:W-:-:S05]  /*0760*/  IMAD.SHL.U32 R11, R0, 0x2, RZ ;  /* 0x00000002000b7824 */ /* 0x000fca00078e00ff */
[----:B------:R-:W-:-:S04]  /*0770*/  SHF.R.U32.HI R11, RZ, 0x18, R11 ;  /* 0x00000018ff0b7819 */ /* 0x000fc8000001160b */
[----:B------:R-:W-:-:S13]  /*0780*/  ISETP.NE.U32.AND P0, PT, R11, RZ, PT ;  /* 0x000000ff0b00720c */ /* 0x000fda0003f05070 */
[----:B------:R-:W-:Y:S05]  /*0790*/  @P0 BRA `(.L_x_48) ;  /* 0x00000000002c0947 */ /* 0x000fea0003800000 */
[----:B------:R-:W-:-:S04]  /*07a0*/  SHF.L.U32 R11, R0, 0x1, RZ ;  /* 0x00000001000b7819 */ /* 0x000fc800000006ff */
[----:B------:R-:W-:-:S13]  /*07b0*/  ISETP.NE.AND P0, PT, R11, RZ, PT ;  /* 0x000000ff0b00720c */ /* 0x000fda0003f05270 */
[----:B------:R2:W3:Y:S01]  /*07c0*/  @!P0 MUFU.RCP R11, R0 ;  /* 0x00000000000b8308 */ /* 0x0004e20000001000 */
[----:B------:R-:W-:Y:S05]  /*07d0*/  @!P0 BRA `(.L_x_49) ;  /* 0x0000000000a48947 */ /* 0x000fea0003800000 */
[----:B------:R-:W-:-:S04]  /*07e0*/  FFMA R13, R0, 1.84467440737095516160e+19, RZ ;  /* 0x5f800000000d7823 */ /* 0x000fc800000000ff */
[----:B--2---:R-:W3:Y:S02]  /*07f0*/  MUFU.RCP R0, R13 ;  /* 0x0000000d00007308 */ /* 0x004ee40000001000 */
[----:B---3--:R-:W-:-:S04]  /*0800*/  FFMA R11, R13, R0, -1 ;  /* 0xbf8000000d0b7423 */ /* 0x008fc80000000000 */
[----:B------:R-:W-:-:S04]  /*0810*/  FADD.FTZ R11, -R11, -RZ ;  /* 0x800000ff0b0b7221 */ /* 0x000fc80000010100 */
[----:B------:R-:W-:-:S04]  /*0820*/  FFMA R0, R0, R11, R0 ;  /* 0x0000000b00007223 */ /* 0x000fc80000000000 */
[----:B------:R-:W-:Y:S01]  /*0830*/  FFMA R11, R0, 1.84467440737095516160e+19, RZ ;  /* 0x5f800000000b7823 */ /* 0x000fe200000000ff */
[----:B------:R-:W-:Y:S06]  /*0840*/  BRA `(.L_x_49) ;  /* 0x0000000000887947 */ /* 0x000fec0003800000 */
.L_x_48:
[----:B------:R-:W-:-:S05]  /*0850*/  VIADD R18, R11, 0xffffff03 ;  /* 0xffffff030b127836 */ /* 0x000fca0000000000 */
[----:B------:R-:W-:-:S13]  /*0860*/  ISETP.GT.U32.AND P0, PT, R18, 0x1, PT ;  /* 0x000000011200780c */ /* 0x000fda0003f04070 */
[----:B------:R-:W-:Y:S05]  /*0870*/  @P0 BRA `(.L_x_50) ;  /* 0x0000000000780947 */ /* 0x000fea0003800000 */
[----:B------:R-:W-:Y:S01]  /*0880*/  LOP3.LUT R13, R0, 0x7fffff, RZ, 0xc0, !PT ;  /* 0x007fffff000d7812 */ /* 0x000fe200078ec0ff */
[----:B------:R-:W-:Y:S01]  /*0890*/  VIADD R11, R11, 0xffffff04 ;  /* 0xffffff040b0b7836 */ /* 0x000fe20000000000 */
[----:B------:R-:W-:Y:S02]  /*08a0*/  MOV R17, 0x3 ;  /* 0x0000000300117802 */ /* 0x000fe40000000f00 */
[----:B------:R-:W-:Y:S02]  /*08b0*/  LOP3.LUT R13, R13, 0x3f800000, RZ, 0xfc, !PT ;  /* 0x3f8000000d0d7812 */ /* 0x000fe400078efcff */
[----:B------:R-:W-:Y:S02]  /*08c0*/  SHF.L.U32 R17, R17, R18, RZ ;  /* 0x0000001211117219 */ /* 0x000fe400000006ff */
[----:B------:R-:W0:Y:S02]  /*08d0*/  MUFU.RCP R14, R13 ;  /* 0x0000000d000e7308 */ /* 0x000e240000001000 */
[----:B0-----:R-:W-:-:S04]  /*08e0*/  FFMA R15, R13, R14, -1 ;  /* 0xbf8000000d0f7423 */ /* 0x001fc8000000000e */
[----:B------:R-:W-:-:S04]  /*08f0*/  FADD.FTZ R15, -R15, -RZ ;  /* 0x800000ff0f0f7221 */ /* 0x000fc80000010100 */
[CCC-:B------:R-:W-:Y:S01]  /*0900*/  FFMA.RM R16, R14.reuse, R15.reuse, R14.reuse ;  /* 0x0000000f0e107223 */ /* 0x1c0fe2000000400e */
[----:B------:R-:W-:-:S04]  /*0910*/  FFMA.RP R15, R14, R15, R14 ;  /* 0x0000000f0e0f7223 */ /* 0x000fc8000000800e */
[C---:B------:R-:W-:Y:S02]  /*0920*/  LOP3.LUT R14, R16.reuse, 0x7fffff, RZ, 0xc0, !PT ;  /* 0x007fffff100e7812 */ /* 0x040fe400078ec0ff */
[----:B------:R-:W-:Y:S02]  /*0930*/  FSETP.NEU.FTZ.AND P0, PT, R16, R15, PT ;  /* 0x0000000f1000720b */ /* 0x000fe40003f1d000 */
[----:B------:R-:W-:Y:S02]  /*0940*/  LOP3.LUT R14, R14, 0x800000, RZ, 0xfc, !PT ;  /* 0x008000000e0e7812 */ /* 0x000fe400078efcff */
[----:B------:R-:W-:Y:S02]  /*0950*/  SEL R15, RZ, 0xffffffff, !P0 ;  /* 0xffffffffff0f7807 */ /* 0x000fe40004000000 */
[----:B------:R-:W-:Y:S02]  /*0960*/  LOP3.LUT R17, R17, R14, RZ, 0xc0, !PT ;  /* 0x0000000e11117212 */ /* 0x000fe400078ec0ff */
[----:B------:R-:W-:Y:S01]  /*0970*/  SHF.R.U32.HI R11, RZ, R11, R14 ;  /* 0x0000000bff0b7219 */ /* 0x000fe2000001160e */
[----:B------:R-:W-:Y:S01]  /*0980*/  IMAD.MOV R15, RZ, RZ, -R15 ;  /* 0x000000ffff0f7224 */ /* 0x000fe200078e0a0f */
[----:B------:R-:W-:-:S04]  /*0990*/  SHF.R.U32.HI R17, RZ, R18, R17 ;  /* 0x00000012ff117219 */ /* 0x000fc80000011611 */
[----:B------:R-:W-:Y:S02]  /*09a0*/  LOP3.LUT P1, RZ, R15, R18, R14, 0xf8, !PT ;  /* 0x000000120fff7212 */ /* 0x000fe4000782f80e */
[C---:B------:R-:W-:Y:S02]  /*09b0*/  LOP3.LUT P0, RZ, R17.reuse, 0x1, RZ, 0xc0, !PT ;  /* 0x0000000111ff7812 */ /* 0x040fe4000780c0ff */
[----:B------:R-:W-:-:S04]  /*09c0*/  LOP3.LUT P2, RZ, R17, 0x2, RZ, 0xc0, !PT ;  /* 0x0000000211ff7812 */ /* 0x000fc8000784c0ff */
[----:B------:R-:W-:Y:S02]  /*09d0*/  PLOP3.LUT P0, PT, P0, P1, P2, 0xe0, 0x0 ;  /* 0x000000000000781c */ /* 0x000fe40000703c20 */
[----:B------:R-:W-:Y:S02]  /*09e0*/  LOP3.LUT P1, RZ, R0, 0x7fffff, RZ, 0xc0, !PT ;  /* 0x007fffff00ff7812 */ /* 0x000fe4000782c0ff */
[----:B------:R-:W-:-:S04]  /*09f0*/  SEL R13, RZ, 0x1, !P0 ;  /* 0x00000001ff0d7807 */ /* 0x000fc80004000000 */
[----:B------:R-:W-:-:S04]  /*0a00*/  IADD3 R13, PT, PT, -R13, RZ, RZ ;  /* 0x000000ff0d0d7210 */ /* 0x000fc80007ffe1ff */
[----:B------:R-:W-:-:S13]  /*0a10*/  ISETP.GE.AND P0, PT, R13, RZ, PT ;  /* 0x000000ff0d00720c */ /* 0x000fda0003f06270 */
[----:B------:R-:W-:-:S05]  /*0a20*/  @!P0 IADD3 R11, PT, PT, R11, 0x1, RZ ;  /* 0x000000010b0b8810 */ /* 0x000fca0007ffe0ff */
[----:B------:R-:W-:-:S05]  /*0a30*/  @!P1 IMAD.SHL.U32 R11, R11, 0x2, RZ ;  /* 0x000000020b0b9824 */ /* 0x000fca00078e00ff */
[----:B------:R-:W-:Y:S01]  /*0a40*/  LOP3.LUT R11, R11, 0x80000000, R0, 0xf8, !PT ;  /* 0x800000000b0b7812 */ /* 0x000fe200078ef800 */
[----:B------:R-:W-:Y:S06]  /*0a50*/  BRA `(.L_x_49) ;  /* 0x0000000000047947 */ /* 0x000fec0003800000 */
.L_x_50:
[----:B------:R0:W1:Y:S02]  /*0a60*/  MUFU.RCP R11, R0 ;  /* 0x00000000000b7308 */ /* 0x0000640000001000 */
.L_x_49:
[----:B------:R-:W-:-:S04]  /*0a70*/  HFMA2 R13, -RZ, RZ, 0, 0 ;  /* 0x00000000ff0d7431 */ /* 0x000fc800000001ff */
[----:B0123--:R-:W-:Y:S05]  /*0a80*/  RET.REL.NODEC R12 `(_Z4mulaP6float2S0_S0_PfS1_iiiiiii) ;  /* 0xfffffff40c5c7950 */ /* 0x00ffea0003c3ffff */
        .weak           $__internal_4_$__cuda_sm20_sqrt_rn_f32_slowpath
        .type           $__internal_4_$__cuda_sm20_sqrt_rn_f32_slowpath,@function
        .size           $__internal_4_$__cuda_sm20_sqrt_rn_f32_slowpath,(.L_x_66 - $__internal_4_$__cuda_sm20_sqrt_rn_f32_slowpath)
$__internal_4_$__cuda_sm20_sqrt_rn_f32_slowpath:
        /* <DEDUP_REMOVED lines=10> */
[----:B------:R-:W-:Y:S01]  /*0b30*/  @!P0 IMAD.MOV.U32 R11, RZ, RZ, R0 ;  /* 0x000000ffff0b8224 */ /* 0x000fe200078e0000 */
[----:B------:R-:W-:Y:S06]  /*0b40*/  @!P0 BRA `(.L_x_51) ;  /* 0x0000000000208947 */ /* 0x000fec0003800000 */
[----:B------:R-:W-:-:S04]  /*0b50*/  FFMA R0, R0, 1.84467440737095516160e+19, RZ ;  /* 0x5f80000000007823 */ /* 0x000fc800000000ff */
[----:B------:R-:W0:Y:S02]  /*0b60*/  MUFU.RSQ R11, R0 ;  /* 0x00000000000b7308 */ /* 0x000e240000001400 */
[----:B0-----:R-:W-:Y:S01]  /*0b70*/  FMUL.FTZ R13, R0, R11 ;  /* 0x0000000b000d7220 */ /* 0x001fe20000410000 */
[----:B------:R-:W-:-:S03]  /*0b80*/  FMUL.FTZ R11, R11, 0.5 ;  /* 0x3f0000000b0b7820 */ /* 0x000fc60000410000 */
[----:B------:R-:W-:-:S04]  /*0b90*/  FADD.FTZ R12, -R13, -RZ ;  /* 0x800000ff0d0c7221 */ /* 0x000fc80000010100 */
[----:B------:R-:W-:-:S04]  /*0ba0*/  FFMA R12, R13, R12, R0 ;  /* 0x0000000c0d0c7223 */ /* 0x000fc80000000000 */
[----:B------:R-:W-:-:S04]  /*0bb0*/  FFMA R11, R12, R11, R13 ;  /* 0x0000000b0c0b7223 */ /* 0x000fc8000000000d */
[----:B------:R-:W-:-:S07]  /*0bc0*/  FMUL.FTZ R11, R11, 2.3283064365386962891e-10 ;  /* 0x2f8000000b0b7820 */ /* 0x000fce0000410000 */
.L_x_51:
[----:B------:R-:W-:Y:S01]  /*0bd0*/  MOV R12, R14 ;  /* 0x0000000e000c7202 */ /* 0x000fe20000000f00 */
[----:B------:R-:W-:-:S04]  /*0be0*/  IMAD.MOV.U32 R13, RZ, RZ, 0x0 ;  /* 0x00000000ff0d7424 */ /* 0x000fc800078e00ff */
[----:B------:R-:W-:Y:S05]  /*0bf0*/  RET.REL.NODEC R12 `(_Z4mulaP6float2S0_S0_PfS1_iiiiiii) ;  /* 0xfffffff40c007950 */ /* 0x000fea0003c3ffff */
.L_x_52:
        /* <DEDUP_REMOVED lines=16> */
.L_x_66:


//--------------------- .text._Z3mulP6float2S0_S0_PfS1_iiiiiii --------------------------
	.section	.text._Z3mulP6float2S0_S0_PfS1_iiiiiii,"ax",@progbits
	.align	128
        .global         _Z3mulP6float2S0_S0_PfS1_iiiiiii
        .type           _Z3mulP6float2S0_S0_PfS1_iiiiiii,@function
        .size           _Z3mulP6float2S0_S0_PfS1_iiiiiii,(.L_x_68 - _Z3mulP6float2S0_S0_PfS1_iiiiiii)
        .other          _Z3mulP6float2S0_S0_PfS1_iiiiiii,@"STO_CUDA_ENTRY STV_DEFAULT"
_Z3mulP6float2S0_S0_PfS1_iiiiiii:
.text._Z3mulP6float2S0_S0_PfS1_iiiiiii:
        /* <DEDUP_REMOVED lines=39> */
[----:B-1----:R-:W-:-:S06]  /*0270*/  VIADD R8, R3, 0xffffffe ;  /* 0x0ffffffe03087836 */ /* 0x002fcc0000000000 */
[----:B------:R1:W3:Y:S02]  /*0280*/  F2I.FTZ.U32.TRUNC.NTZ R9, R8 ;  /* 0x0000000800097305 */ /* 0x0002e4000021f000 */
[----:B-1----:R-:W-:Y:S01]  /*0290*/  IMAD.MOV.U32 R8, RZ, RZ, RZ ;  /* 0x000000ffff087224 */ /* 0x002fe200078e00ff */
[----:B---3--:R-:W-:-:S05]  /*02a0*/  IADD3 R4, PT, PT, RZ, -R9, RZ ;  /* 0x80000009ff047210 */ /* 0x008fca0007ffe0ff */
[----:B------:R-:W-:Y:S01]  /*02b0*/  IMAD R15, R4, R11, RZ ;  /* 0x0000000b040f7224 */ /* 0x000fe200078e02ff */
[----:B------:R-:W-:-:S03]  /*02c0*/  IABS R4, R0 ;  /* 0x0000000000047213 */ /* 0x000fc60000000000 */
[----:B------:R-:W-:-:S06]  /*02d0*/  IMAD.HI.U32 R9, R9, R15, R8 ;  /* 0x0000000f09097227 */ /* 0x000fcc00078e0008 */
[----:B------:R-:W-:-:S05]  /*02e0*/  IMAD.HI.U32 R3, R9, R4, RZ ;  /* 0x0000000409037227 */ /* 0x000fca00078e00ff */
[----:B------:R-:W-:-:S05]  /*02f0*/  IADD3 R9, PT, PT, -R3, RZ, RZ ;  /* 0x000000ff03097210 */ /* 0x000fca0007ffe1ff */
[C---:B------:R-:W-:Y:S02]  /*0300*/  IMAD R4, R11.reuse, R9, R4 ;  /* 0x000000090b047224 */ /* 0x040fe400078e0204 */
[----:B------:R-:W1:Y:S03]  /*0310*/  LDC.64 R8, c[0x0][0x388] ;  /* 0x0000e200ff087b82 */ /* 0x000e660000000a00 */
[----:B------:R-:W-:-:S13]  /*0320*/  ISETP.GT.U32.AND P2, PT, R11, R4, PT ;  /* 0x000000040b00720c */ /* 0x000fda0003f44070 */
[----:B------:R-:W-:Y:S01]  /*0330*/  @!P2 IMAD.IADD R4, R4, 0x1, -R11 ;  /* 0x000000010404a824 */ /* 0x000fe200078e0a0b */
[----:B------:R-:W-:Y:S02]  /*0340*/  @!P2 IADD3 R3, PT, PT, R3, 0x1, RZ ;  /* 0x000000010303a810 */ /* 0x000fe40007ffe0ff */
[----:B------:R-:W-:Y:S02]  /*0350*/  ISETP.NE.AND P2, PT, R7, RZ, PT ;  /* 0x000000ff0700720c */ /* 0x000fe40003f45270 */
[----:B------:R-:W-:Y:S02]  /*0360*/  ISETP.GE.U32.AND P0, PT, R4, R11, PT ;  /* 0x0000000b0400720c */ /* 0x000fe40003f06070 */
[----:B------:R-:W-:Y:S01]  /*0370*/  LOP3.LUT R4, R0, R7, RZ, 0x3c, !PT ;  /* 0x0000000700047212 */ /* 0x000fe200078e3cff */
[----:B------:R-:W3:Y:S03]  /*0380*/  LDC.64 R10, c[0x0][0x390] ;  /* 0x0000e400ff0a7b82 */ /* 0x000ee60000000a00 */
[----:B------:R-:W-:-:S07]  /*0390*/  ISETP.GE.AND P1, PT, R4, RZ, PT ;  /* 0x000000ff0400720c */ /* 0x000fce0003f26270 */
[----:B------:R-:W-:-:S06]  /*03a0*/  @P0 VIADD R3, R3, 0x1 ;  /* 0x0000000103030836 */ /* 0x000fcc0000000000 */
[----:B------:R-:W-:Y:S02]  /*03b0*/  @!P1 IADD3 R3, PT, PT, -R3, RZ, RZ ;  /* 0x000000ff03039210 */ /* 0x000fe40007ffe1ff */
[----:B------:R-:W-:-:S05]  /*03c0*/  @!P2 LOP3.LUT R3, RZ, R7, RZ, 0x33, !PT ;  /* 0x00000007ff03a212 */ /* 0x000fca00078e33ff */
[----:B------:R-:W-:-:S04]  /*03d0*/  IMAD.MOV R4, RZ, RZ, -R3 ;  /* 0x000000ffff047224 */ /* 0x000fc800078e0a03 */
[----:B------:R-:W-:-:S04]  /*03e0*/  IMAD R4, R7, R4, R0 ;  /* 0x0000000407047224 */ /* 0x000fc800078e0200 */
[----:B0-----:R-:W-:Y:S01]  /*03f0*/  IMAD R12, R5, UR4, R4 ;  /* 0x00000004050c7c24 */ /* 0x001fe2000f8e0204 */
[----:B------:R-:W0:Y:S01]  /*0400*/  LDCU UR4, c[0x0][0x3c0] ;  /* 0x00007800ff0477ac */ /* 0x000e220008000800 */
[----:B------:R-:W-:Y:S02]  /*0410*/  IMAD.IADD R5, R6, 0x1, R3 ;  /* 0x0000000106057824 */ /* 0x000fe400078e0203 */
[----:B---3--:R-:W-:Y:S01]  /*0420*/  IMAD.WIDE R6, R0, 0x8, R10 ;  /* 0x0000000800067825 */ /* 0x008fe200078e020a */
[----:B------:R-:W-:-:S05]  /*0430*/  IADD3 R12, PT, PT, R13, R12, RZ ;  /* 0x0000000c0d0c7210 */ /* 0x000fca0007ffe0ff */
[----:B--2---:R-:W-:Y:S01]  /*0440*/  IMAD R5, R12, UR5, R5 ;  /* 0x000000050c057c24 */ /* 0x004fe2000f8e0205 */
[----:B------:R-:W5:Y:S01]  /*0450*/  LDG.E.64 R6, desc[UR6][R6.64] ;  /* 0x0000000606067981 */ /* 0x000f62000c1e1b00 */
[----:B------:R-:W0:Y:S02]  /*0460*/  LDCU UR5, c[0x0][0x3bc] ;  /* 0x00007780ff0577ac */ /* 0x000e240008000800 */
[----:B-1----:R-:W-:-:S06]  /*0470*/  IMAD.WIDE R8, R5, 0x8, R8 ;  /* 0x0000000805087825 */ /* 0x002fcc00078e0208 */
[----:B------:R-:W5:Y:S01]  /*0480*/  LDG.E.64 R8, desc[UR6][R8.64] ;  /* 0x0000000608087981 */ /* 0x000f62000c1e1b00 */
[----:B0-----:R-:W-:-:S06]  /*0490*/  UIMAD UR4, UR4, UR5, URZ ;  /* 0x00000005040472a4 */ /* 0x001fcc000f8e02ff */
[----:B------:R-:W-:-:S04]  /*04a0*/  I2FP.F32.S32 R0, UR4 ;  /* 0x0000000400007c45 */ /* 0x000fc80008201400 */
[----:B------:R-:W-:Y:S01]  /*04b0*/  IADD3 R10, PT, PT, R0, -0xd000000, RZ ;  /* 0xf3000000000a7810 */ /* 0x000fe20007ffe0ff */
[----:B------:R0:W1:Y:S03]  /*04c0*/  MUFU.RSQ R5, R0 ;  /* 0x0000000000057308 */ /* 0x0000660000001400 */
[----:B------:R-:W-:-:S13]  /*04d0*/  ISETP.GT.U32.AND P0, PT, R10, 0x727fffff, PT ;  /* 0x727fffff0a00780c */ /* 0x000fda0003f04070 */
[----:B0-----:R-:W-:Y:S05]  /*04e0*/  @!P0 BRA `(.L_x_53) ;  /* 0x0000000000108947 */ /* 0x001fea0003800000 */
[----:B------:R-:W-:-:S07]  /*04f0*/  MOV R12, 0x510 ;  /* 0x00000510000c7802 */ /* 0x000fce0000000f00 */
[----:B-1---5:R-:W-:Y:S05]  /*0500*/  CALL.REL.NOINC `($__internal_6_$__cuda_sm20_sqrt_rn_f32_slowpath) ;  /* 0x00000004006c7944 */ /* 0x022fea0003c00000 */
[----:B------:R-:W-:Y:S01]  /*0510*/  IMAD.MOV.U32 R0, RZ, RZ, R5 ;  /* 0x000000ffff007224 */ /* 0x000fe200078e0005 */
[----:B------:R-:W-:Y:S06]  /*0520*/  BRA `(.L_x_54) ;  /* 0x0000000000107947 */ /* 0x000fec0003800000 */
.L_x_53:
[----:B-1----:R-:W-:Y:S01]  /*0530*/  FMUL.FTZ R11, R0, R5 ;  /* 0x00000005000b7220 */ /* 0x002fe20000410000 */
[----:B------:R-:W-:-:S03]  /*0540*/  FMUL.FTZ R5, R5, 0.5 ;  /* 0x3f00000005057820 */ /* 0x000fc60000410000 */
[----:B------:R-:W-:-:S04]  /*0550*/  FFMA R0, -R11, R11, R0 ;  /* 0x0000000b0b007223 */ /* 0x000fc80000000100 */
[----:B------:R-:W-:-:S07]  /*0560*/  FFMA R0, R0, R5, R11 ;  /* 0x0000000500007223 */ /* 0x000fce000000000b */
.L_x_54:
[----:B------:R-:W0:Y:S01]  /*0570*/  LDC.64 R10, c[0x0][0x3b8] ;  /* 0x0000ee00ff0a7b82 */ /* 0x000e220000000a00 */
[----:B------:R-:W-:Y:S01]  /*0580*/  IADD3 R5, PT, PT, R0, 0x1800000, RZ ;  /* 0x0180000000057810 */ /* 0x000fe20007ffe0ff */
[----:B------:R-:W1:Y:S03]  /*0590*/  LDCU UR4, c[0x0][0x3c0] ;  /* 0x00007800ff0477ac */ /* 0x000e660008000800 */
[----:B------:R-:W-:-:S04]  /*05a0*/  LOP3.LUT R5, R5, 0x7f800000, RZ, 0xc0, !PT ;  /* 0x7f80000005057812 */ /* 0x000fc800078ec0ff */
[----:B------:R-:W-:Y:S01]  /*05b0*/  ISETP.GT.U32.AND P0, PT, R5, 0x1ffffff, PT ;  /* 0x01ffffff0500780c */ /* 0x000fe20003f04070 */
[----:B0-----:R-:W-:Y:S01]  /*05c0*/  IMAD.IADD R12, R11, 0x1, -R10 ;  /* 0x000000010b0c7824 */ /* 0x001fe200078e0a0a */
[----:B-1----:R-:W-:-:S04]  /*05d0*/  IADD3 R5, PT, PT, -R10, UR4, RZ ;  /* 0x000000040a057c10 */ /* 0x002fc8000fffe1ff */
[----:B------:R-:W-:Y:S02]  /*05e0*/  LEA.HI R12, R12, R12, RZ, 0x1 ;  /* 0x0000000c0c0c7211 */ /* 0x000fe400078f08ff */
[----:B------:R-:W-:-:S05]  /*05f0*/  LEA.HI R5, R5, R5, RZ, 0x1 ;  /* 0x0000000505057211 */ /* 0x000fca00078f08ff */
[----:B------:R-:W-:Y:S05]  /*0600*/  @P0 BRA `(.L_x_55) ;  /* 0x00000000000c0947 */ /* 0x000fea0003800000 */
[----:B------:R-:W-:-:S07]  /*0610*/  MOV R10, 0x630 ;  /* 0x00000630000a7802 */ /* 0x000fce0000000f00 */
[----:B-----5:R-:W-:Y:S05]  /*0620*/  CALL.REL.NOINC `($__internal_5_$__cuda_sm20_rcp_rn_f32_slowpath) ;  /* 0x0000000000547944 */ /* 0x020fea0003c00000 */
[----:B------:R-:W-:Y:S05]  /*0630*/  BRA `(.L_x_56) ;  /* 0x0000000000107947 */ /* 0x000fea0003800000 */
.L_x_55:
[----:B------:R-:W0:Y:S02]  /*0640*/  MUFU.RCP R13, R0 ;  /* 0x00000000000d7308 */ /* 0x000e240000001000 */
[----:B0-----:R-:W-:-:S04]  /*0650*/  FFMA R10, R13, R0, -1 ;  /* 0xbf8000000d0a7423 */ /* 0x001fc80000000000 */
[----:B------:R-:W-:-:S04]  /*0660*/  FADD.FTZ R10, -R10, -RZ ;  /* 0x800000ff0a0a7221 */ /* 0x000fc80000010100 */
[----:B------:R-:W-:-:S07]  /*0670*/  FFMA R13, R13, R10, R13 ;  /* 0x0000000a0d0d7223 */ /* 0x000fce000000000d */
.L_x_56:
[----:B------:R-:W0:Y:S01]  /*0680*/  LDCU UR4, c[0x0][0x3bc] ;  /* 0x00007780ff0477ac */ /* 0x000e220008000800 */
[----:B------:R-:W1:Y:S01]  /*0690*/  LDC.64 R10, c[0x0][0x380] ;  /* 0x0000e000ff0a7b82 */ /* 0x000e620000000a00 */
[----:B------:R-:W-:Y:S01]  /*06a0*/  LEA.HI.SX32 R3, R12, R3, 0x1f ;  /* 0x000000030c037211 */ /* 0x000fe200078ffaff */
[-C--:B-----5:R-:W-:Y:S01]  /*06b0*/  FMUL R7, R7, R13.reuse ;  /* 0x0000000d07077220 */ /* 0x0a0fe20000400000 */
[----:B------:R-:W2:Y:S01]  /*06c0*/  LDCU UR5, c[0x0][0x3c0] ;  /* 0x00007800ff0577ac */ /* 0x000ea20008000800 */
[----:B------:R-:W-:Y:S01]  /*06d0*/  LEA.HI.SX32 R5, R5, R4, 0x1f ;  /* 0x0000000405057211 */ /* 0x000fe200078ffaff */
[----:B------:R-:W-:Y:S01]  /*06e0*/  FMUL R6, R6, R13 ;  /* 0x0000000d06067220 */ /* 0x000fe20000400000 */
[-C--:B------:R-:W-:Y:S01]  /*06f0*/  FMUL R0, R8, R7.reuse ;  /* 0x0000000708007220 */ /* 0x080fe20000400000 */
[----:B0-----:R-:W-:Y:S02]  /*0700*/  IMAD R2, R2, UR4, R3 ;  /* 0x0000000402027c24 */ /* 0x001fe4000f8e0203 */
[C---:B------:R-:W-:Y:S01]  /*0710*/  FMUL R3, R9.reuse, R7 ;  /* 0x0000000709037220 */ /* 0x040fe20000400000 */
[----:B------:R-:W-:Y:S01]  /*0720*/  FFMA R9, R9, R6, R0 ;  /* 0x0000000609097223 */ /* 0x000fe20000000000 */
[----:B--2---:R-:W-:-:S02]  /*0730*/  IMAD R5, R2, UR5, R5 ;  /* 0x0000000502057c24 */ /* 0x004fc4000f8e0205 */
[----:B------:R-:W-:Y:S02]  /*0740*/  FFMA R8, R8, R6, -R3 ;  /* 0x0000000608087223 */ /* 0x000fe40000000803 */
[----:B-1----:R-:W-:-:S05]  /*0750*/  IMAD.WIDE R10, R5, 0x8, R10 ;  /* 0x00000008050a7825 */ /* 0x002fca00078e020a */
[----:B------:R-:W-:Y:S01]  /*0760*/  STG.E.64 desc[UR6][R10.64], R8 ;  /* 0x000000080a007986 */ /* 0x000fe2000c101b06 */
[----:B------:R-:W-:Y:S05]  /*0770*/  EXIT ;  /* 0x000000000000794d */ /* 0x000fea0003800000 */
        .weak           $__internal_5_$__cuda_sm20_rcp_rn_f32_slowpath
        .type           $__internal_5_$__cuda_sm20_rcp_rn_f32_slowpath,@function
        .size           $__internal_5_$__cuda_sm20_rcp_rn_f32_slowpath,($__internal_6_$__cuda_sm20_sqrt_rn_f32_slowpath - $__internal_5_$__cuda_sm20_rcp_rn_f32_slowpath)
$__internal_5_$__cuda_sm20_rcp_rn_f32_slowpath:
[----:B------:R-:W-:-:S04]  /*0780*/  SHF.L.U32 R11, R0, 0x1, RZ ;  /* 0x00000001000b7819 */ /* 0x000fc800000006ff */
[----:B------:R-:W-:-:S04]  /*0790*/  SHF.R.U32.HI R11, RZ, 0x18, R11 ;  /* 0x00000018ff0b7819 */ /* 0x000fc8000001160b */
[----:B------:R-:W-:-:S13]  /*07a0*/  ISETP.NE.U32.AND P0, PT, R11, RZ, PT ;  /* 0x000000ff0b00720c */ /* 0x000fda0003f05070 */
[----:B------:R-:W-:Y:S05]  /*07b0*/  @P0 BRA `(.L_x_57) ;  /* 0x00000000002c0947 */ /* 0x000fea0003800000 */
[----:B------:R-:W-:-:S05]  /*07c0*/  IMAD.SHL.U32 R11, R0, 0x2, RZ ;  /* 0x00000002000b7824 */ /* 0x000fca00078e00ff */
        /* <DEDUP_REMOVED lines=10> */
.L_x_57:
[----:B------:R-:W-:-:S04]  /*0870*/  IADD3 R18, PT, PT, R11, -0xfd, RZ ;  /* 0xffffff030b127810 */ /* 0x000fc80007ffe0ff */
[----:B------:R-:W-:-:S13]  /*0880*/  ISETP.GT.U32.AND P0, PT, R18, 0x1, PT ;  /* 0x000000011200780c */ /* 0x000fda0003f04070 */
[----:B------:R-:W-:Y:S05]  /*0890*/  @P0 BRA `(.L_x_59) ;  /* 0x0000000000780947 */ /* 0x000fea0003800000 */
[----:B------:R-:W-:Y:S01]  /*08a0*/  LOP3.LUT R13, R0, 0x7fffff, RZ, 0xc0, !PT ;  /* 0x007fffff000d7812 */ /* 0x000fe200078ec0ff */
[----:B------:R-:W-:Y:S01]  /*08b0*/  IMAD.MOV.U32 R17, RZ, RZ, 0x3 ;  /* 0x00000003ff117424 */ /* 0x000fe200078e00ff */
[----:B------:R-:W-:Y:S02]  /*08c0*/  IADD3 R11, PT, PT, R11, -0xfc, RZ ;  /* 0xffffff040b0b7810 */ /* 0x000fe40007ffe0ff */
        /* <DEDUP_REMOVED lines=12> */
[----:B------:R-:W-:-:S02]  /*0990*/  IADD3 R15, PT, PT, -R15, RZ, RZ ;  /* 0x000000ff0f0f7210 */ /* 0x000fc40007ffe1ff */
[-C--:B------:R-:W-:Y:S02]  /*09a0*/  SHF.R.U32.HI R17, RZ, R18.reuse, R17 ;  /* 0x00000012ff117219 */ /* 0x080fe40000011611 */
[--C-:B------:R-:W-:Y:S02]  /*09b0*/  LOP3.LUT P1, RZ, R15, R18, R14.reuse, 0xf8, !PT ;  /* 0x000000120fff7212 */ /* 0x100fe4000782f80e */
[C---:B------:R-:W-:Y:S02]  /*09c0*/  LOP3.LUT P0, RZ, R17.reuse, 0x1, RZ, 0xc0, !PT ;  /* 0x0000000111ff7812 */ /* 0x040fe4000780c0ff */
[----:B------:R-:W-:Y:S02]  /*09d0*/  LOP3.LUT P2, RZ, R17, 0x2, RZ, 0xc0, !PT ;  /* 0x0000000211ff7812 */ /* 0x000fe4000784c0ff */
[----:B------:R-:W-:Y:S02]  /*09e0*/  SHF.R.U32.HI R11, RZ, R11, R14 ;  /* 0x0000000bff0b7219 */ /* 0x000fe4000001160e */
[----:B------:R-:W-:-:S02]  /*09f0*/  PLOP3.LUT P0, PT, P0, P1, P2, 0xe0, 0x0 ;  /* 0x000000000000781c */ /* 0x000fc40000703c20 */
[----:B------:R-:W-:Y:S02]  /*0a00*/  LOP3.LUT P1, RZ, R0, 0x7fffff, RZ, 0xc0, !PT ;  /* 0x007fffff00ff7812 */ /* 0x000fe4000782c0ff */
[----:B------:R-:W-:-:S05]  /*0a10*/  SEL R13, RZ, 0x1, !P0 ;  /* 0x00000001ff0d7807 */ /* 0x000fca0004000000 */
[----:B------:R-:W-:-:S05]  /*0a20*/  IMAD.MOV R13, RZ, RZ, -R13 ;  /* 0x000000ffff0d7224 */ /* 0x000fca00078e0a0d */
[----:B------:R-:W-:-:S13]  /*0a30*/  ISETP.GE.AND P0, PT, R13, RZ, PT ;  /* 0x000000ff0d00720c */ /* 0x000fda0003f06270 */
[----:B------:R-:W-:-:S05]  /*0a40*/  @!P0 VIADD R11, R11, 0x1 ;  /* 0x000000010b0b8836 */ /* 0x000fca0000000000 */
[----:B------:R-:W-:-:S04]  /*0a50*/  @!P1 SHF.L.U32 R11, R11, 0x1, RZ ;  /* 0x000000010b0b9819 */ /* 0x000fc800000006ff */
[----:B------:R-:W-:Y:S01]  /*0a60*/  LOP3.LUT R11, R11, 0x80000000, R0, 0xf8, !PT ;  /* 0x800000000b0b7812 */ /* 0x000fe200078ef800 */
[----:B------:R-:W-:Y:S06]  /*0a70*/  BRA `(.L_x_58) ;  /* 0x0000000000047947 */ /* 0x000fec0003800000 */
.L_x_59:
[----:B------:R0:W1:Y:S02]  /*0a80*/  MUFU.RCP R11, R0 ;  /* 0x00000000000b7308 */ /* 0x0000640000001000 */
.L_x_58:
[----:B-1-3--:R-:W-:Y:S02]  /*0a90*/  IMAD.MOV.U32 R13, RZ, RZ, R11 ;  /* 0x000000ffff0d7224 */ /* 0x00afe400078e000b */
[----:B------:R-:W-:-:S04]  /*0aa0*/  HFMA2 R11, -RZ, RZ, 0, 0 ;  /* 0x00000000ff0b7431 */ /* 0x000fc800000001ff */
[----:B0-2---:R-:W-:Y:S05]  /*0ab0*/  RET.REL.NODEC R10 `(_Z3mulP6float2S0_S0_PfS1_iiiiiii) ;  /* 0xfffffff40a507950 */ /* 0x005fea0003c3ffff */
        .weak           $__internal_6_$__cuda_sm20_sqrt_rn_f32_slowpath
        .type           $__internal_6_$__cuda_sm20_sqrt_rn_f32_slowpath,@function
        .size           $__internal_6_$__cuda_sm20_sqrt_rn_f32_slowpath,(.L_x_68 - $__internal_6_$__cuda_sm20_sqrt_rn_f32_slowpath)
$__internal_6_$__cuda_sm20_sqrt_rn_f32_slowpath:
        /* <DEDUP_REMOVED lines=20> */
.L_x_60:
[----:B------:R-:W-:Y:S01]  /*0c00*/  MOV R10, R12 ;  /* 0x0000000c000a7202 */ /* 0x000fe20000000f00 */
[----:B------:R-:W-:-:S04]  /*0c10*/  IMAD.MOV.U32 R11, RZ, RZ, 0x0 ;  /* 0x00000000ff0b7424 */ /* 0x000fc800078e00ff */
[----:B------:R-:W-:Y:S05]  /*0c20*/  RET.REL.NODEC R10 `(_Z3mulP6float2S0_S0_PfS1_iiiiiii) ;  /* 0xfffffff00af47950 */ /* 0x000fea0003c3ffff */
.L_x_61:
        /* <DEDUP_REMOVED lines=13> */
.L_x_68:


//--------------------- .nv.shared.reserved.0     --------------------------
	.section	.nv.shared.reserved.0,"aw",@nobits
	.weak		__nv_reservedSMEM_offset_0_alias
	.size		__nv_reservedSMEM_offset_0_alias, 0, 64
	.other		__nv_reservedSMEM_offset_0_alias,@"STO_CUDA_RESERVED_SHARED STV_DEFAULT"
__nv_reservedSMEM_offset_0_alias:
	.zero		0
	.zero		64


//--------------------- .nv.constant0._Z9updatepsiP6float2S0_S0_S0_S0_fffiii --------------------------
	.section	.nv.constant0._Z9updatepsiP6float2S0_S0_S0_S0_fffiii,"a",@progbits
	.sectionflags	@""
	.align	4
.nv.constant0._Z9updatepsiP6float2S0_S0_S0_S0_fffiii:
	.zero		960


//--------------------- .nv.constant0._Z9updateampP6float2Pfiii --------------------------
	.section	.nv.constant0._Z9updateampP6float2Pfiii,"a",@progbits
	.sectionflags	@""
	.align	4
.nv.constant0._Z9updateampP6float2Pfiii:
	.zero		924


//--------------------- .nv.constant0._Z7mulamulP6float2S0_S0_PfS1_iiiiiii --------------------------
	.section	.nv.constant0._Z7mulamulP6float2S0_S0_PfS1_iiiiiii,"a",@progbits
	.sectionflags	@""
	.align	4
.nv.constant0._Z7mulamulP6float2S0_S0_PfS1_iiiiiii:
	.zero		964


//--------------------- .nv.constant0._Z4mulaP6float2S0_S0_PfS1_iiiiiii --------------------------
	.section	.nv.constant0._Z4mulaP6float2S0_S0_PfS1_iiiiiii,"a",@progbits
	.sectionflags	@""
	.align	4
.nv.constant0._Z4mulaP6float2S0_S0_PfS1_iiiiiii:
	.zero		964


//--------------------- .nv.constant0._Z3mulP6float2S0_S0_PfS1_iiiiiii --------------------------
	.section	.nv.constant0._Z3mulP6float2S0_S0_PfS1_iiiiiii,"a",@progbits
	.sectionflags	@""
	.align	4
.nv.constant0._Z3mulP6float2S0_S0_PfS1_iiiiiii:
	.zero		964


//--------------------- SYMBOLS --------------------------

	.type		.nv.reservedSmem.offset0,@object
	.size		.nv.reservedSmem.offset0,0x4
